//
// Generated by NVIDIA NVVM Compiler
//
// Compiler Build ID: CL-36424714
// Cuda compilation tools, release 13.0, V13.0.88
// Based on NVVM 20.0.0
//

.version 9.0
.target sm_100
.address_size 64

	// .globl	_Z13warmup_kernelI13__nv_bfloat16EvPT_i
.global .align 1 .b8 _ZN34_INTERNAL_58c62d9a_4_k_cu_3a56a63a4cuda3std3__45__cpo5beginE[1];
.global .align 1 .b8 _ZN34_INTERNAL_58c62d9a_4_k_cu_3a56a63a4cuda3std3__45__cpo3endE[1];
.global .align 1 .b8 _ZN34_INTERNAL_58c62d9a_4_k_cu_3a56a63a4cuda3std3__45__cpo6cbeginE[1];
.global .align 1 .b8 _ZN34_INTERNAL_58c62d9a_4_k_cu_3a56a63a4cuda3std3__45__cpo4cendE[1];
.global .align 1 .b8 _ZN34_INTERNAL_58c62d9a_4_k_cu_3a56a63a4cuda3std3__45__cpo6rbeginE[1];
.global .align 1 .b8 _ZN34_INTERNAL_58c62d9a_4_k_cu_3a56a63a4cuda3std3__45__cpo4rendE[1];
.global .align 1 .b8 _ZN34_INTERNAL_58c62d9a_4_k_cu_3a56a63a4cuda3std3__45__cpo7crbeginE[1];
.global .align 1 .b8 _ZN34_INTERNAL_58c62d9a_4_k_cu_3a56a63a4cuda3std3__45__cpo5crendE[1];
.global .align 1 .b8 _ZN34_INTERNAL_58c62d9a_4_k_cu_3a56a63a4cuda3std3__436_GLOBAL__N__58c62d9a_4_k_cu_3a56a63a6ignoreE[1];
.global .align 1 .b8 _ZN34_INTERNAL_58c62d9a_4_k_cu_3a56a63a4cuda3std3__419piecewise_constructE[1];
.global .align 1 .b8 _ZN34_INTERNAL_58c62d9a_4_k_cu_3a56a63a4cuda3std3__48in_placeE[1];
.global .align 1 .b8 _ZN34_INTERNAL_58c62d9a_4_k_cu_3a56a63a4cuda3std3__420unreachable_sentinelE[1];
.global .align 1 .b8 _ZN34_INTERNAL_58c62d9a_4_k_cu_3a56a63a4cuda3std3__47nulloptE[1];
.global .align 1 .b8 _ZN34_INTERNAL_58c62d9a_4_k_cu_3a56a63a4cuda3std3__48unexpectE[1];
.global .align 1 .b8 _ZN34_INTERNAL_58c62d9a_4_k_cu_3a56a63a4cuda3std6ranges3__45__cpo4swapE[1];
.global .align 1 .b8 _ZN34_INTERNAL_58c62d9a_4_k_cu_3a56a63a4cuda3std6ranges3__45__cpo9iter_moveE[1];
.global .align 1 .b8 _ZN34_INTERNAL_58c62d9a_4_k_cu_3a56a63a4cuda3std6ranges3__45__cpo5beginE[1];
.global .align 1 .b8 _ZN34_INTERNAL_58c62d9a_4_k_cu_3a56a63a4cuda3std6ranges3__45__cpo3endE[1];
.global .align 1 .b8 _ZN34_INTERNAL_58c62d9a_4_k_cu_3a56a63a4cuda3std6ranges3__45__cpo6cbeginE[1];
.global .align 1 .b8 _ZN34_INTERNAL_58c62d9a_4_k_cu_3a56a63a4cuda3std6ranges3__45__cpo4cendE[1];
.global .align 1 .b8 _ZN34_INTERNAL_58c62d9a_4_k_cu_3a56a63a4cuda3std6ranges3__45__cpo7advanceE[1];
.global .align 1 .b8 _ZN34_INTERNAL_58c62d9a_4_k_cu_3a56a63a4cuda3std6ranges3__45__cpo9iter_swapE[1];
.global .align 1 .b8 _ZN34_INTERNAL_58c62d9a_4_k_cu_3a56a63a4cuda3std6ranges3__45__cpo4nextE[1];
.global .align 1 .b8 _ZN34_INTERNAL_58c62d9a_4_k_cu_3a56a63a4cuda3std6ranges3__45__cpo4prevE[1];
.global .align 1 .b8 _ZN34_INTERNAL_58c62d9a_4_k_cu_3a56a63a4cuda3std6ranges3__45__cpo4dataE[1];
.global .align 1 .b8 _ZN34_INTERNAL_58c62d9a_4_k_cu_3a56a63a4cuda3std6ranges3__45__cpo5cdataE[1];
.global .align 1 .b8 _ZN34_INTERNAL_58c62d9a_4_k_cu_3a56a63a4cuda3std6ranges3__45__cpo4sizeE[1];
.global .align 1 .b8 _ZN34_INTERNAL_58c62d9a_4_k_cu_3a56a63a4cuda3std6ranges3__45__cpo5ssizeE[1];
.global .align 1 .b8 _ZN34_INTERNAL_58c62d9a_4_k_cu_3a56a63a4cuda3std6ranges3__45__cpo8distanceE[1];
.global .align 1 .b8 _ZN34_INTERNAL_58c62d9a_4_k_cu_3a56a63a6thrust24THRUST_300001_SM_1000_NS8cuda_cub3parE[1];
.global .align 1 .b8 _ZN34_INTERNAL_58c62d9a_4_k_cu_3a56a63a6thrust24THRUST_300001_SM_1000_NS8cuda_cub10par_nosyncE[1];
.global .align 1 .b8 _ZN34_INTERNAL_58c62d9a_4_k_cu_3a56a63a6thrust24THRUST_300001_SM_1000_NS6system6detail10sequential3seqE[1];
.global .align 1 .b8 _ZN34_INTERNAL_58c62d9a_4_k_cu_3a56a63a6thrust24THRUST_300001_SM_1000_NS12placeholders2_1E[1];
.global .align 1 .b8 _ZN34_INTERNAL_58c62d9a_4_k_cu_3a56a63a6thrust24THRUST_300001_SM_1000_NS12placeholders2_2E[1];
.global .align 1 .b8 _ZN34_INTERNAL_58c62d9a_4_k_cu_3a56a63a6thrust24THRUST_300001_SM_1000_NS12placeholders2_3E[1];
.global .align 1 .b8 _ZN34_INTERNAL_58c62d9a_4_k_cu_3a56a63a6thrust24THRUST_300001_SM_1000_NS12placeholders2_4E[1];
.global .align 1 .b8 _ZN34_INTERNAL_58c62d9a_4_k_cu_3a56a63a6thrust24THRUST_300001_SM_1000_NS12placeholders2_5E[1];
.global .align 1 .b8 _ZN34_INTERNAL_58c62d9a_4_k_cu_3a56a63a6thrust24THRUST_300001_SM_1000_NS12placeholders2_6E[1];
.global .align 1 .b8 _ZN34_INTERNAL_58c62d9a_4_k_cu_3a56a63a6thrust24THRUST_300001_SM_1000_NS12placeholders2_7E[1];
.global .align 1 .b8 _ZN34_INTERNAL_58c62d9a_4_k_cu_3a56a63a6thrust24THRUST_300001_SM_1000_NS12placeholders2_8E[1];
.global .align 1 .b8 _ZN34_INTERNAL_58c62d9a_4_k_cu_3a56a63a6thrust24THRUST_300001_SM_1000_NS12placeholders2_9E[1];
.global .align 1 .b8 _ZN34_INTERNAL_58c62d9a_4_k_cu_3a56a63a6thrust24THRUST_300001_SM_1000_NS12placeholders3_10E[1];
.global .align 1 .b8 _ZN34_INTERNAL_58c62d9a_4_k_cu_3a56a63a6thrust24THRUST_300001_SM_1000_NS3seqE[1];

.visible .entry _Z13warmup_kernelI13__nv_bfloat16EvPT_i(
	.param .u64 .ptr .align 1 _Z13warmup_kernelI13__nv_bfloat16EvPT_i_param_0,
	.param .u32 _Z13warmup_kernelI13__nv_bfloat16EvPT_i_param_1
)
{
	.reg .pred 	%p<2>;
	.reg .b16 	%rs<9>;
	.reg .b32 	%r<6>;
	.reg .b64 	%rd<5>;
	.reg .b64 	%fd<3>;

	ld.param.u64 	%rd1, [_Z13warmup_kernelI13__nv_bfloat16EvPT_i_param_0];
	ld.param.u32 	%r2, [_Z13warmup_kernelI13__nv_bfloat16EvPT_i_param_1];
	mov.u32 	%r3, %ctaid.x;
	mov.u32 	%r4, %ntid.x;
	mov.u32 	%r5, %tid.x;
	mad.lo.s32 	%r1, %r3, %r4, %r5;
	setp.ge.s32 	%p1, %r1, %r2;
	@%p1 bra 	$L__BB0_2;
	cvta.to.global.u64 	%rd2, %rd1;
	mul.wide.s32 	%rd3, %r1, 2;
	add.s64 	%rd4, %rd2, %rd3;
	mov.f64 	%fd1, 0d3FF004189374BC6A;
	// begin inline asm
	{  cvt.rn.bf16.f64 %rs1, %fd1;}

	// end inline asm
	ld.global.u16 	%rs3, [%rd4];
	// begin inline asm
	{ mul.bf16 %rs2,%rs3,%rs1; }

	// end inline asm
	mov.f64 	%fd2, 0d3F50624DD2F1A9FC;
	// begin inline asm
	{  cvt.rn.bf16.f64 %rs5, %fd2;}

	// end inline asm
	// begin inline asm
	{ add.bf16 %rs6,%rs2,%rs5; }

	// end inline asm
	st.global.u16 	[%rd4], %rs6;
$L__BB0_2:
	ret;

}
	// .globl	_ZN3cub18CUB_300001_SM_10006detail11EmptyKernelIvEEvv
.visible .entry _ZN3cub18CUB_300001_SM_10006detail11EmptyKernelIvEEvv()
{


	ret;

}
	// .globl	_ZN3cub18CUB_300001_SM_10006detail8for_each13static_kernelINS2_12policy_hub_t12policy_500_tEmN6thrust24THRUST_300001_SM_1000_NS8cuda_cub20__uninitialized_fill7functorINS7_10device_ptrI13__nv_bfloat16EESC_EEEEvT0_T1_
.visible .entry _ZN3cub18CUB_300001_SM_10006detail8for_each13static_kernelINS2_12policy_hub_t12policy_500_tEmN6thrust24THRUST_300001_SM_1000_NS8cuda_cub20__uninitialized_fill7functorINS7_10device_ptrI13__nv_bfloat16EESC_EEEEvT0_T1_(
	.param .u64 _ZN3cub18CUB_300001_SM_10006detail8for_each13static_kernelINS2_12policy_hub_t12policy_500_tEmN6thrust24THRUST_300001_SM_1000_NS8cuda_cub20__uninitialized_fill7functorINS7_10device_ptrI13__nv_bfloat16EESC_EEEEvT0_T1__param_0,
	.param .align 8 .b8 _ZN3cub18CUB_300001_SM_10006detail8for_each13static_kernelINS2_12policy_hub_t12policy_500_tEmN6thrust24THRUST_300001_SM_1000_NS8cuda_cub20__uninitialized_fill7functorINS7_10device_ptrI13__nv_bfloat16EESC_EEEEvT0_T1__param_1[16]
)
.maxntid 256
{
	.reg .pred 	%p<4>;
	.reg .b16 	%rs<9>;
	.reg .b32 	%r<10>;
	.reg .b64 	%rd<16>;

	ld.param.u16 	%rs2, [_ZN3cub18CUB_300001_SM_10006detail8for_each13static_kernelINS2_12policy_hub_t12policy_500_tEmN6thrust24THRUST_300001_SM_1000_NS8cuda_cub20__uninitialized_fill7functorINS7_10device_ptrI13__nv_bfloat16EESC_EEEEvT0_T1__param_1+8];
	ld.param.u64 	%rd4, [_ZN3cub18CUB_300001_SM_10006detail8for_each13static_kernelINS2_12policy_hub_t12policy_500_tEmN6thrust24THRUST_300001_SM_1000_NS8cuda_cub20__uninitialized_fill7functorINS7_10device_ptrI13__nv_bfloat16EESC_EEEEvT0_T1__param_1];
	ld.param.u64 	%rd5, [_ZN3cub18CUB_300001_SM_10006detail8for_each13static_kernelINS2_12policy_hub_t12policy_500_tEmN6thrust24THRUST_300001_SM_1000_NS8cuda_cub20__uninitialized_fill7functorINS7_10device_ptrI13__nv_bfloat16EESC_EEEEvT0_T1__param_0];
	mov.u32 	%r7, %ctaid.x;
	mul.wide.u32 	%rd1, %r7, 512;
	sub.s64 	%rd2, %rd5, %rd1;
	setp.lt.u64 	%p1, %rd2, 512;
	@%p1 bra 	$L__BB2_2;
	mov.u32 	%r9, %tid.x;
	cvta.to.global.u64 	%rd11, %rd4;
	cvt.u64.u32 	%rd12, %r9;
	add.s64 	%rd13, %rd1, %rd12;
	shl.b64 	%rd14, %rd13, 1;
	add.s64 	%rd15, %rd11, %rd14;
	st.global.u16 	[%rd15], %rs2;
	st.global.u16 	[%rd15+512], %rs2;
	bra.uni 	$L__BB2_6;
$L__BB2_2:
	cvta.to.global.u64 	%rd6, %rd4;
	mov.u32 	%r1, %tid.x;
	cvt.u64.u32 	%rd7, %r1;
	setp.le.u64 	%p2, %rd2, %rd7;
	add.s64 	%rd8, %rd1, %rd7;
	shl.b64 	%rd9, %rd8, 1;
	add.s64 	%rd3, %rd6, %rd9;
	@%p2 bra 	$L__BB2_4;
	st.global.u16 	[%rd3], %rs2;
$L__BB2_4:
	add.s32 	%r8, %r1, 256;
	cvt.u64.u32 	%rd10, %r8;
	setp.le.u64 	%p3, %rd2, %rd10;
	@%p3 bra 	$L__BB2_6;
	st.global.u16 	[%rd3+512], %rs2;
$L__BB2_6:
	ret;

}
	// .globl	_ZN3cub18CUB_300001_SM_10006detail8for_each13static_kernelINS2_12policy_hub_t12policy_500_tElN6thrust24THRUST_300001_SM_1000_NS8cuda_cub6__fill7functorINS7_6detail15normal_iteratorINS7_10device_ptrI13__nv_bfloat16EEEESE_EEEEvT0_T1_
.visible .entry _ZN3cub18CUB_300001_SM_10006detail8for_each13static_kernelINS2_12policy_hub_t12policy_500_tElN6thrust24THRUST_300001_SM_1000_NS8cuda_cub6__fill7functorINS7_6detail15normal_iteratorINS7_10device_ptrI13__nv_bfloat16EEEESE_EEEEvT0_T1_(
	.param .u64 _ZN3cub18CUB_300001_SM_10006detail8for_each13static_kernelINS2_12policy_hub_t12policy_500_tElN6thrust24THRUST_300001_SM_1000_NS8cuda_cub6__fill7functorINS7_6detail15normal_iteratorINS7_10device_ptrI13__nv_bfloat16EEEESE_EEEEvT0_T1__param_0,
	.param .align 8 .b8 _ZN3cub18CUB_300001_SM_10006detail8for_each13static_kernelINS2_12policy_hub_t12policy_500_tElN6thrust24THRUST_300001_SM_1000_NS8cuda_cub6__fill7functorINS7_6detail15normal_iteratorINS7_10device_ptrI13__nv_bfloat16EEEESE_EEEEvT0_T1__param_1[16]
)
.maxntid 256
{
	.reg .pred 	%p<4>;
	.reg .b16 	%rs<9>;
	.reg .b32 	%r<10>;
	.reg .b64 	%rd<17>;

	ld.param.u16 	%rs2, [_ZN3cub18CUB_300001_SM_10006detail8for_each13static_kernelINS2_12policy_hub_t12policy_500_tElN6thrust24THRUST_300001_SM_1000_NS8cuda_cub6__fill7functorINS7_6detail15normal_iteratorINS7_10device_ptrI13__nv_bfloat16EEEESE_EEEEvT0_T1__param_1+8];
	ld.param.u64 	%rd5, [_ZN3cub18CUB_300001_SM_10006detail8for_each13static_kernelINS2_12policy_hub_t12policy_500_tElN6thrust24THRUST_300001_SM_1000_NS8cuda_cub6__fill7functorINS7_6detail15normal_iteratorINS7_10device_ptrI13__nv_bfloat16EEEESE_EEEEvT0_T1__param_1];
	ld.param.u64 	%rd6, [_ZN3cub18CUB_300001_SM_10006detail8for_each13static_kernelINS2_12policy_hub_t12policy_500_tElN6thrust24THRUST_300001_SM_1000_NS8cuda_cub6__fill7functorINS7_6detail15normal_iteratorINS7_10device_ptrI13__nv_bfloat16EEEESE_EEEEvT0_T1__param_0];
	mov.u32 	%r7, %ctaid.x;
	mul.wide.u32 	%rd1, %r7, 512;
	sub.s64 	%rd2, %rd6, %rd1;
	setp.lt.s64 	%p1, %rd2, 512;
	@%p1 bra 	$L__BB3_2;
	mov.u32 	%r9, %tid.x;
	cvta.to.global.u64 	%rd12, %rd5;
	cvt.u64.u32 	%rd13, %r9;
	add.s64 	%rd14, %rd1, %rd13;
	shl.b64 	%rd15, %rd14, 1;
	add.s64 	%rd16, %rd12, %rd15;
	st.global.u16 	[%rd16], %rs2;
	st.global.u16 	[%rd16+512], %rs2;
	bra.uni 	$L__BB3_6;
$L__BB3_2:
	cvta.to.global.u64 	%rd7, %rd5;
	mov.u32 	%r1, %tid.x;
	cvt.s64.s32 	%rd3, %rd2;
	cvt.u64.u32 	%rd8, %r1;
	setp.le.s64 	%p2, %rd3, %rd8;
	add.s64 	%rd9, %rd1, %rd8;
	shl.b64 	%rd10, %rd9, 1;
	add.s64 	%rd4, %rd7, %rd10;
	@%p2 bra 	$L__BB3_4;
	st.global.u16 	[%rd4], %rs2;
$L__BB3_4:
	add.s32 	%r8, %r1, 256;
	cvt.u64.u32 	%rd11, %r8;
	setp.le.s64 	%p3, %rd3, %rd11;
	@%p3 bra 	$L__BB3_6;
	st.global.u16 	[%rd4+512], %rs2;
$L__BB3_6:
	ret;

}


// ===== COMPILED SASS (sm_100) =====

	.target	sm_100

	.elftype	@"ET_EXEC"


//--------------------- .note.nv.tkinfo           --------------------------
	.section	.note.nv.tkinfo,"",@"SHT_NOTE"
	.sectionflags	@"SHF_NOTE_NV_TKINFO"
	.tkinfo
        /*0018*/ 	.word	0x00000002
        /*0030*/ 	.string	""
        /*0030*/ 	.string	"ptxas"
        /*0030*/ 	.string	"Cuda compilation tools, release 13.0, V13.0.88"
        /*0030*/ 	.string	"Build cuda_13.0.r13.0/compiler.36424714_0"
        /*0030*/ 	.string	"-arch sm_100 -m 64 "



//--------------------- .note.nv.cuinfo           --------------------------
	.section	.note.nv.cuinfo,"",@"SHT_NOTE"
	.sectionflags	@"SHF_NOTE_NV_CUINFO"
        /*0018*/ 	.short	0x0002
        /*001a*/ 	.short	0x0064
        /*001c*/ 	.short	0x0082
	.zero		2


//--------------------- .nv.info                  --------------------------
	.section	.nv.info,"",@"SHT_CUDA_INFO"
	.align	4


	//----- nvinfo : EIATTR_REGCOUNT
	.align		4
        /*0000*/ 	.byte	0x04, 0x2f
        /*0002*/ 	.short	(.L_44 - .L_43)
	.align		4
.L_43:
        /*0004*/ 	.word	index@(_Z13warmup_kernelI13__nv_bfloat16EvPT_i)
        /*0008*/ 	.word	0x00000008


	//----- nvinfo : EIATTR_FRAME_SIZE
	.align		4
.L_44:
        /*000c*/ 	.byte	0x04, 0x11
        /*000e*/ 	.short	(.L_46 - .L_45)
	.align		4
.L_45:
        /*0010*/ 	.word	index@(_Z13warmup_kernelI13__nv_bfloat16EvPT_i)
        /*0014*/ 	.word	0x00000000


	//----- nvinfo : EIATTR_REGCOUNT
	.align		4
.L_46:
        /*0018*/ 	.byte	0x04, 0x2f
        /*001a*/ 	.short	(.L_48 - .L_47)
	.align		4
.L_47:
        /*001c*/ 	.word	index@(_ZN3cub18CUB_300001_SM_10006detail11EmptyKernelIvEEvv)
        /*0020*/ 	.word	0x00000004


	//----- nvinfo : EIATTR_FRAME_SIZE
	.align		4
.L_48:
        /*0024*/ 	.byte	0x04, 0x11
        /*0026*/ 	.short	(.L_50 - .L_49)
	.align		4
.L_49:
        /*0028*/ 	.word	index@(_ZN3cub18CUB_300001_SM_10006detail11EmptyKernelIvEEvv)
        /*002c*/ 	.word	0x00000000


	//----- nvinfo : EIATTR_REGCOUNT
	.align		4
.L_50:
        /*0030*/ 	.byte	0x04, 0x2f
        /*0032*/ 	.short	(.L_52 - .L_51)
	.align		4
.L_51:
        /*0034*/ 	.word	index@(_ZN3cub18CUB_300001_SM_10006detail8for_each13static_kernelINS2_12policy_hub_t12policy_500_tEmN6thrust24THRUST_300001_SM_1000_NS8cuda_cub20__uninitialized_fill7functorINS7_10device_ptrI13__nv_bfloat16EESC_EEEEvT0_T1_)
        /*0038*/ 	.word	0x00000008


	//----- nvinfo : EIATTR_FRAME_SIZE
	.align		4
.L_52:
        /*003c*/ 	.byte	0x04, 0x11
        /*003e*/ 	.short	(.L_54 - .L_53)
	.align		4
.L_53:
        /*0040*/ 	.word	index@(_ZN3cub18CUB_300001_SM_10006detail8for_each13static_kernelINS2_12policy_hub_t12policy_500_tEmN6thrust24THRUST_300001_SM_1000_NS8cuda_cub20__uninitialized_fill7functorINS7_10device_ptrI13__nv_bfloat16EESC_EEEEvT0_T1_)
        /*0044*/ 	.word	0x00000000


	//----- nvinfo : EIATTR_REGCOUNT
	.align		4
.L_54:
        /*0048*/ 	.byte	0x04, 0x2f
        /*004a*/ 	.short	(.L_56 - .L_55)
	.align		4
.L_55:
        /*004c*/ 	.word	index@(_ZN3cub18CUB_300001_SM_10006detail8for_each13static_kernelINS2_12policy_hub_t12policy_500_tElN6thrust24THRUST_300001_SM_1000_NS8cuda_cub6__fill7functorINS7_6detail15normal_iteratorINS7_10device_ptrI13__nv_bfloat16EEEESE_EEEEvT0_T1_)
        /*0050*/ 	.word	0x00000008


	//----- nvinfo : EIATTR_FRAME_SIZE
	.align		4
.L_56:
        /*0054*/ 	.byte	0x04, 0x11
        /*0056*/ 	.short	(.L_58 - .L_57)
	.align		4
.L_57:
        /*0058*/ 	.word	index@(_ZN3cub18CUB_300001_SM_10006detail8for_each13static_kernelINS2_12policy_hub_t12policy_500_tElN6thrust24THRUST_300001_SM_1000_NS8cuda_cub6__fill7functorINS7_6detail15normal_iteratorINS7_10device_ptrI13__nv_bfloat16EEEESE_EEEEvT0_T1_)
        /*005c*/ 	.word	0x00000000


	//----- nvinfo : EIATTR_MIN_STACK_SIZE
	.align		4
.L_58:
        /*0060*/ 	.byte	0x04, 0x12
        /*0062*/ 	.short	(.L_60 - .L_59)
	.align		4
.L_59:
        /*0064*/ 	.word	index@(_ZN3cub18CUB_300001_SM_10006detail8for_each13static_kernelINS2_12policy_hub_t12policy_500_tElN6thrust24THRUST_300001_SM_1000_NS8cuda_cub6__fill7functorINS7_6detail15normal_iteratorINS7_10device_ptrI13__nv_bfloat16EEEESE_EEEEvT0_T1_)
        /*0068*/ 	.word	0x00000000


	//----- nvinfo : EIATTR_MIN_STACK_SIZE
	.align		4
.L_60:
        /*006c*/ 	.byte	0x04, 0x12
        /*006e*/ 	.short	(.L_62 - .L_61)
	.align		4
.L_61:
        /*0070*/ 	.word	index@(_ZN3cub18CUB_300001_SM_10006detail8for_each13static_kernelINS2_12policy_hub_t12policy_500_tEmN6thrust24THRUST_300001_SM_1000_NS8cuda_cub20__uninitialized_fill7functorINS7_10device_ptrI13__nv_bfloat16EESC_EEEEvT0_T1_)
        /*0074*/ 	.word	0x00000000


	//----- nvinfo : EIATTR_MIN_STACK_SIZE
	.align		4
.L_62:
        /*0078*/ 	.byte	0x04, 0x12
        /*007a*/ 	.short	(.L_64 - .L_63)
	.align		4
.L_63:
        /*007c*/ 	.word	index@(_ZN3cub18CUB_300001_SM_10006detail11EmptyKernelIvEEvv)
        /*0080*/ 	.word	0x00000000


	//----- nvinfo : EIATTR_MIN_STACK_SIZE
	.align		4
.L_64:
        /*0084*/ 	.byte	0x04, 0x12
        /*0086*/ 	.short	(.L_66 - .L_65)
	.align		4
.L_65:
        /*0088*/ 	.word	index@(_Z13warmup_kernelI13__nv_bfloat16EvPT_i)
        /*008c*/ 	.word	0x00000000
.L_66:


//--------------------- .nv.compat                --------------------------
	.section	.nv.compat,"",@"SHT_CUDA_COMPAT_INFO"
	.align	4
        /*0000*/ 	.byte	0x02, 0x09, 0x00, 0x00, 0x02, 0x02, 0x01, 0x00, 0x02, 0x05, 0x05, 0x00, 0x03, 0x07, 0x01, 0x01
        /*0010*/ 	.byte	0x02, 0x03, 0x00, 0x00, 0x02, 0x06, 0x01, 0x00, 0x04, 0x0b, 0x08, 0x00, 0x09, 0x00, 0x00, 0x00
        /*0020*/ 	.byte	0x00, 0x00, 0x00, 0x00


//--------------------- .nv.info._ZN3cub18CUB_300001_SM_10006detail8for_each13static_kernelINS2_12policy_hub_t12policy_500_tElN6thrust24THRUST_300001_SM_1000_NS8cuda_cub6__fill7functorINS7_6detail15normal_iteratorINS7_10device_ptrI13__nv_bfloat16EEEESE_EEEEvT0_T1_ --------------------------
	.section	.nv.info._ZN3cub18CUB_300001_SM_10006detail8for_each13static_kernelINS2_12policy_hub_t12policy_500_tElN6thrust24THRUST_300001_SM_1000_NS8cuda_cub6__fill7functorINS7_6detail15normal_iteratorINS7_10device_ptrI13__nv_bfloat16EEEESE_EEEEvT0_T1_,"",@"SHT_CUDA_INFO"
	.sectionflags	@""
	.align	4


	//----- nvinfo : EIATTR_CUDA_API_VERSION
	.align		4
        /*0000*/ 	.byte	0x04, 0x37
        /*0002*/ 	.short	(.L_68 - .L_67)
.L_67:
        /*0004*/ 	.word	0x00000082


	//----- nvinfo : EIATTR_KPARAM_INFO
	.align		4
.L_68:
        /*0008*/ 	.byte	0x04, 0x17
        /*000a*/ 	.short	(.L_70 - .L_69)
.L_69:
        /*000c*/ 	.word	0x00000000
        /*0010*/ 	.short	0x0001
        /*0012*/ 	.short	0x0008
        /*0014*/ 	.byte	0x00, 0xf0, 0x41, 0x00


	//----- nvinfo : EIATTR_KPARAM_INFO
	.align		4
.L_70:
        /*0018*/ 	.byte	0x04, 0x17
        /*001a*/ 	.short	(.L_72 - .L_71)
.L_71:
        /*001c*/ 	.word	0x00000000
        /*0020*/ 	.short	0x0000
        /*0022*/ 	.short	0x0000
        /*0024*/ 	.byte	0x00, 0xf0, 0x21, 0x00


	//----- nvinfo : EIATTR_SPARSE_MMA_MASK
	.align		4
.L_72:
        /*0028*/ 	.byte	0x03, 0x50
        /*002a*/ 	.short	0x0000


	//----- nvinfo : EIATTR_MAXREG_COUNT
	.align		4
        /*002c*/ 	.byte	0x03, 0x1b
        /*002e*/ 	.short	0x00ff


	//----- nvinfo : EIATTR_MERCURY_ISA_VERSION
	.align		4
        /*0030*/ 	.byte	0x03, 0x5f
        /*0032*/ 	.short	0x0101


	//----- nvinfo : EIATTR_VRC_CTA_INIT_COUNT
	.align		4
        /*0034*/ 	.byte	0x02, 0x4a
	.zero		1
	.zero		1


	//----- nvinfo : EIATTR_EXIT_INSTR_OFFSETS
	.align		4
        /*0038*/ 	.byte	0x04, 0x1c
        /*003a*/ 	.short	(.L_74 - .L_73)


	//   ....[0]....
.L_73:
        /*003c*/ 	.word	0x00000130


	//   ....[1]....
        /*0040*/ 	.word	0x00000240


	//   ....[2]....
        /*0044*/ 	.word	0x00000270


	//----- nvinfo : EIATTR_MAX_THREADS
	.align		4
.L_74:
        /*0048*/ 	.byte	0x04, 0x05
        /*004a*/ 	.short	(.L_76 - .L_75)
.L_75:
        /*004c*/ 	.word	0x00000100
        /*0050*/ 	.word	0x00000001
        /*0054*/ 	.word	0x00000001


	//----- nvinfo : EIATTR_CBANK_PARAM_SIZE
	.align		4
.L_76:
        /*0058*/ 	.byte	0x03, 0x19
        /*005a*/ 	.short	0x0018


	//----- nvinfo : EIATTR_PARAM_CBANK
	.align		4
        /*005c*/ 	.byte	0x04, 0x0a
        /*005e*/ 	.short	(.L_78 - .L_77)
	.align		4
.L_77:
        /*0060*/ 	.word	index@(.nv.constant0._ZN3cub18CUB_300001_SM_10006detail8for_each13static_kernelINS2_12policy_hub_t12policy_500_tElN6thrust24THRUST_300001_SM_1000_NS8cuda_cub6__fill7functorINS7_6detail15normal_iteratorINS7_10device_ptrI13__nv_bfloat16EEEESE_EEEEvT0_T1_)
        /*0064*/ 	.short	0x0380
        /*0066*/ 	.short	0x0018


	//----- nvinfo : EIATTR_SW_WAR
	.align		4
.L_78:
        /*0068*/ 	.byte	0x04, 0x36
        /*006a*/ 	.short	(.L_80 - .L_79)
.L_79:
        /*006c*/ 	.word	0x00000008
.L_80:


//--------------------- .nv.info._ZN3cub18CUB_300001_SM_10006detail8for_each13static_kernelINS2_12policy_hub_t12policy_500_tEmN6thrust24THRUST_300001_SM_1000_NS8cuda_cub20__uninitialized_fill7functorINS7_10device_ptrI13__nv_bfloat16EESC_EEEEvT0_T1_ --------------------------
	.section	.nv.info._ZN3cub18CUB_300001_SM_10006detail8for_each13static_kernelINS2_12policy_hub_t12policy_500_tEmN6thrust24THRUST_300001_SM_1000_NS8cuda_cub20__uninitialized_fill7functorINS7_10device_ptrI13__nv_bfloat16EESC_EEEEvT0_T1_,"",@"SHT_CUDA_INFO"
	.sectionflags	@""
	.align	4


	//----- nvinfo : EIATTR_CUDA_API_VERSION
	.align		4
        /*0000*/ 	.byte	0x04, 0x37
        /*0002*/ 	.short	(.L_82 - .L_81)
.L_81:
        /*0004*/ 	.word	0x00000082


	//----- nvinfo : EIATTR_KPARAM_INFO
	.align		4
.L_82:
        /*0008*/ 	.byte	0x04, 0x17
        /*000a*/ 	.short	(.L_84 - .L_83)
.L_83:
        /*000c*/ 	.word	0x00000000
        /*0010*/ 	.short	0x0001
        /*0012*/ 	.short	0x0008
        /*0014*/ 	.byte	0x00, 0xf0, 0x41, 0x00


	//----- nvinfo : EIATTR_KPARAM_INFO
	.align		4
.L_84:
        /*0018*/ 	.byte	0x04, 0x17
        /*001a*/ 	.short	(.L_86 - .L_85)
.L_85:
        /*001c*/ 	.word	0x00000000
        /*0020*/ 	.short	0x0000
        /*0022*/ 	.short	0x0000
        /*0024*/ 	.byte	0x00, 0xf0, 0x21, 0x00


	//----- nvinfo : EIATTR_SPARSE_MMA_MASK
	.align		4
.L_86:
        /*0028*/ 	.byte	0x03, 0x50
        /*002a*/ 	.short	0x0000


	//----- nvinfo : EIATTR_MAXREG_COUNT
	.align		4
        /*002c*/ 	.byte	0x03, 0x1b
        /*002e*/ 	.short	0x00ff


	//----- nvinfo : EIATTR_MERCURY_ISA_VERSION
	.align		4
        /*0030*/ 	.byte	0x03, 0x5f
        /*0032*/ 	.short	0x0101


	//----- nvinfo : EIATTR_VRC_CTA_INIT_COUNT
	.align		4
        /*0034*/ 	.byte	0x02, 0x4a
	.zero		1
	.zero		1


	//----- nvinfo : EIATTR_EXIT_INSTR_OFFSETS
	.align		4
        /*0038*/ 	.byte	0x04, 0x1c
        /*003a*/ 	.short	(.L_88 - .L_87)


	//   ....[0]....
.L_87:
        /*003c*/ 	.word	0x00000130


	//   ....[1]....
        /*0040*/ 	.word	0x00000230


	//   ....[2]....
        /*0044*/ 	.word	0x00000260


	//----- nvinfo : EIATTR_MAX_THREADS
	.align		4
.L_88:
        /*0048*/ 	.byte	0x04, 0x05
        /*004a*/ 	.short	(.L_90 - .L_89)
.L_89:
        /*004c*/ 	.word	0x00000100
        /*0050*/ 	.word	0x00000001
        /*0054*/ 	.word	0x00000001


	//----- nvinfo : EIATTR_CBANK_PARAM_SIZE
	.align		4
.L_90:
        /*0058*/ 	.byte	0x03, 0x19
        /*005a*/ 	.short	0x0018


	//----- nvinfo : EIATTR_PARAM_CBANK
	.align		4
        /*005c*/ 	.byte	0x04, 0x0a
        /*005e*/ 	.short	(.L_92 - .L_91)
	.align		4
.L_91:
        /*0060*/ 	.word	index@(.nv.constant0._ZN3cub18CUB_300001_SM_10006detail8for_each13static_kernelINS2_12policy_hub_t12policy_500_tEmN6thrust24THRUST_300001_SM_1000_NS8cuda_cub20__uninitialized_fill7functorINS7_10device_ptrI13__nv_bfloat16EESC_EEEEvT0_T1_)
        /*0064*/ 	.short	0x0380
        /*0066*/ 	.short	0x0018


	//----- nvinfo : EIATTR_SW_WAR
	.align		4
.L_92:
        /*0068*/ 	.byte	0x04, 0x36
        /*006a*/ 	.short	(.L_94 - .L_93)
.L_93:
        /*006c*/ 	.word	0x00000008
.L_94:


//--------------------- .nv.info._ZN3cub18CUB_300001_SM_10006detail11EmptyKernelIvEEvv --------------------------
	.section	.nv.info._ZN3cub18CUB_300001_SM_10006detail11EmptyKernelIvEEvv,"",@"SHT_CUDA_INFO"
	.sectionflags	@""
	.align	4


	//----- nvinfo : EIATTR_CUDA_API_VERSION
	.align		4
        /*0000*/ 	.byte	0x04, 0x37
        /*0002*/ 	.short	(.L_96 - .L_95)
.L_95:
        /*0004*/ 	.word	0x00000082


	//----- nvinfo : EIATTR_SPARSE_MMA_MASK
	.align		4
.L_96:
        /*0008*/ 	.byte	0x03, 0x50
        /*000a*/ 	.short	0x0000


	//----- nvinfo : EIATTR_MAXREG_COUNT
	.align		4
        /*000c*/ 	.byte	0x03, 0x1b
        /*000e*/ 	.short	0x00ff


	//----- nvinfo : EIATTR_MERCURY_ISA_VERSION
	.align		4
        /*0010*/ 	.byte	0x03, 0x5f
        /*0012*/ 	.short	0x0101


	//----- nvinfo : EIATTR_VRC_CTA_INIT_COUNT
	.align		4
        /*0014*/ 	.byte	0x02, 0x4a
	.zero		1
	.zero		1


	//----- nvinfo : EIATTR_EXIT_INSTR_OFFSETS
	.align		4
        /*0018*/ 	.byte	0x04, 0x1c
        /*001a*/ 	.short	(.L_98 - .L_97)


	//   ....[0]....
.L_97:
        /*001c*/ 	.word	0x00000010


	//----- nvinfo : EIATTR_SW_WAR
	.align		4
.L_98:
        /*0020*/ 	.byte	0x04, 0x36
        /*0022*/ 	.short	(.L_100 - .L_99)
.L_99:
        /*0024*/ 	.word	0x00000008
.L_100:


//--------------------- .nv.info._Z13warmup_kernelI13__nv_bfloat16EvPT_i --------------------------
	.section	.nv.info._Z13warmup_kernelI13__nv_bfloat16EvPT_i,"",@"SHT_CUDA_INFO"
	.sectionflags	@""
	.align	4


	//----- nvinfo : EIATTR_CUDA_API_VERSION
	.align		4
        /*0000*/ 	.byte	0x04, 0x37
        /*0002*/ 	.short	(.L_102 - .L_101)
.L_101:
        /*0004*/ 	.word	0x00000082


	//----- nvinfo : EIATTR_KPARAM_INFO
	.align		4
.L_102:
        /*0008*/ 	.byte	0x04, 0x17
        /*000a*/ 	.short	(.L_104 - .L_103)
.L_103:
        /*000c*/ 	.word	0x00000000
        /*0010*/ 	.short	0x0001
        /*0012*/ 	.short	0x0008
        /*0014*/ 	.byte	0x00, 0xf0, 0x11, 0x00


	//----- nvinfo : EIATTR_KPARAM_INFO
	.align		4
.L_104:
        /*0018*/ 	.byte	0x04, 0x17
        /*001a*/ 	.short	(.L_106 - .L_105)
.L_105:
        /*001c*/ 	.word	0x00000000
        /*0020*/ 	.short	0x0000
        /*0022*/ 	.short	0x0000
        /*0024*/ 	.byte	0x00, 0xf5, 0x21, 0x00


	//----- nvinfo : EIATTR_SPARSE_MMA_MASK
	.align		4
.L_106:
        /*0028*/ 	.byte	0x03, 0x50
        /*002a*/ 	.short	0x0000


	//----- nvinfo : EIATTR_MAXREG_COUNT
	.align		4
        /*002c*/ 	.byte	0x03, 0x1b
        /*002e*/ 	.short	0x00ff


	//----- nvinfo : EIATTR_MERCURY_ISA_VERSION
	.align		4
        /*0030*/ 	.byte	0x03, 0x5f
        /*0032*/ 	.short	0x0101


	//----- nvinfo : EIATTR_VRC_CTA_INIT_COUNT
	.align		4
        /*0034*/ 	.byte	0x02, 0x4a
	.zero		1
	.zero		1


	//----- nvinfo : EIATTR_EXIT_INSTR_OFFSETS
	.align		4
        /*0038*/ 	.byte	0x04, 0x1c
        /*003a*/ 	.short	(.L_108 - .L_107)


	//   ....[0]....
.L_107:
        /*003c*/ 	.word	0x00000070


	//   ....[1]....
        /*0040*/ 	.word	0x000000e0


	//----- nvinfo : EIATTR_CBANK_PARAM_SIZE
	.align		4
.L_108:
        /*0044*/ 	.byte	0x03, 0x19
        /*0046*/ 	.short	0x000c


	//----- nvinfo : EIATTR_PARAM_CBANK
	.align		4
        /*0048*/ 	.byte	0x04, 0x0a
        /*004a*/ 	.short	(.L_110 - .L_109)
	.align		4
.L_109:
        /*004c*/ 	.word	index@(.nv.constant0._Z13warmup_kernelI13__nv_bfloat16EvPT_i)
        /*0050*/ 	.short	0x0380
        /*0052*/ 	.short	0x000c


	//----- nvinfo : EIATTR_SW_WAR
	.align		4
.L_110:
        /*0054*/ 	.byte	0x04, 0x36
        /*0056*/ 	.short	(.L_112 - .L_111)
.L_111:
        /*0058*/ 	.word	0x00000008
.L_112:


//--------------------- .nv.callgraph             --------------------------
	.section	.nv.callgraph,"",@"SHT_CUDA_CALLGRAPH"
	.align	4
	.sectionentsize	8
	.align		4
        /*0000*/ 	.word	0x00000000
	.align		4
        /*0004*/ 	.word	0xffffffff
	.align		4
        /*0008*/ 	.word	0x00000000
	.align		4
        /*000c*/ 	.word	0xfffffffe
	.align		4
        /*0010*/ 	.word	0x00000000
	.align		4
        /*0014*/ 	.word	0xfffffffd
	.align		4
        /*0018*/ 	.word	0x00000000
	.align		4
        /*001c*/ 	.word	0xfffffffc


//--------------------- .nv.constant4             --------------------------
	.section	.nv.constant4,"a",@progbits
	.align	8
	.align		8
.nv.constant4:
        /*0000*/ 	.dword	_ZN34_INTERNAL_58c62d9a_4_k_cu_3a56a63a4cuda3std3__45__cpo5beginE
	.align		8
        /*0008*/ 	.dword	_ZN34_INTERNAL_58c62d9a_4_k_cu_3a56a63a4cuda3std3__45__cpo3endE
	.align		8
        /*0010*/ 	.dword	_ZN34_INTERNAL_58c62d9a_4_k_cu_3a56a63a4cuda3std3__45__cpo6cbeginE
	.align		8
        /*0018*/ 	.dword	_ZN34_INTERNAL_58c62d9a_4_k_cu_3a56a63a4cuda3std3__45__cpo4cendE
	.align		8
        /*0020*/ 	.dword	_ZN34_INTERNAL_58c62d9a_4_k_cu_3a56a63a4cuda3std3__45__cpo6rbeginE
	.align		8
        /*0028*/ 	.dword	_ZN34_INTERNAL_58c62d9a_4_k_cu_3a56a63a4cuda3std3__45__cpo4rendE
	.align		8
        /*0030*/ 	.dword	_ZN34_INTERNAL_58c62d9a_4_k_cu_3a56a63a4cuda3std3__45__cpo7crbeginE
	.align		8
        /*0038*/ 	.dword	_ZN34_INTERNAL_58c62d9a_4_k_cu_3a56a63a4cuda3std3__45__cpo5crendE
	.align		8
        /*0040*/ 	.dword	_ZN34_INTERNAL_58c62d9a_4_k_cu_3a56a63a4cuda3std3__436_GLOBAL__N__58c62d9a_4_k_cu_3a56a63a6ignoreE
	.align		8
        /*0048*/ 	.dword	_ZN34_INTERNAL_58c62d9a_4_k_cu_3a56a63a4cuda3std3__419piecewise_constructE
	.align		8
        /*0050*/ 	.dword	_ZN34_INTERNAL_58c62d9a_4_k_cu_3a56a63a4cuda3std3__48in_placeE
	.align		8
        /*0058*/ 	.dword	_ZN34_INTERNAL_58c62d9a_4_k_cu_3a56a63a4cuda3std3__420unreachable_sentinelE
	.align		8
        /*0060*/ 	.dword	_ZN34_INTERNAL_58c62d9a_4_k_cu_3a56a63a4cuda3std3__47nulloptE
	.align		8
        /*0068*/ 	.dword	_ZN34_INTERNAL_58c62d9a_4_k_cu_3a56a63a4cuda3std3__48unexpectE
	.align		8
        /*0070*/ 	.dword	_ZN34_INTERNAL_58c62d9a_4_k_cu_3a56a63a4cuda3std6ranges3__45__cpo4swapE
	.align		8
        /*0078*/ 	.dword	_ZN34_INTERNAL_58c62d9a_4_k_cu_3a56a63a4cuda3std6ranges3__45__cpo9iter_moveE
	.align		8
        /*0080*/ 	.dword	_ZN34_INTERNAL_58c62d9a_4_k_cu_3a56a63a4cuda3std6ranges3__45__cpo5beginE
	.align		8
        /*0088*/ 	.dword	_ZN34_INTERNAL_58c62d9a_4_k_cu_3a56a63a4cuda3std6ranges3__45__cpo3endE
	.align		8
        /*0090*/ 	.dword	_ZN34_INTERNAL_58c62d9a_4_k_cu_3a56a63a4cuda3std6ranges3__45__cpo6cbeginE
	.align		8
        /*0098*/ 	.dword	_ZN34_INTERNAL_58c62d9a_4_k_cu_3a56a63a4cuda3std6ranges3__45__cpo4cendE
	.align		8
        /*00a0*/ 	.dword	_ZN34_INTERNAL_58c62d9a_4_k_cu_3a56a63a4cuda3std6ranges3__45__cpo7advanceE
	.align		8
        /*00a8*/ 	.dword	_ZN34_INTERNAL_58c62d9a_4_k_cu_3a56a63a4cuda3std6ranges3__45__cpo9iter_swapE
	.align		8
        /*00b0*/ 	.dword	_ZN34_INTERNAL_58c62d9a_4_k_cu_3a56a63a4cuda3std6ranges3__45__cpo4nextE
	.align		8
        /*00b8*/ 	.dword	_ZN34_INTERNAL_58c62d9a_4_k_cu_3a56a63a4cuda3std6ranges3__45__cpo4prevE
	.align		8
        /*00c0*/ 	.dword	_ZN34_INTERNAL_58c62d9a_4_k_cu_3a56a63a4cuda3std6ranges3__45__cpo4dataE
	.align		8
        /*00c8*/ 	.dword	_ZN34_INTERNAL_58c62d9a_4_k_cu_3a56a63a4cuda3std6ranges3__45__cpo5cdataE
	.align		8
        /*00d0*/ 	.dword	_ZN34_INTERNAL_58c62d9a_4_k_cu_3a56a63a4cuda3std6ranges3__45__cpo4sizeE
	.align		8
        /*00d8*/ 	.dword	_ZN34_INTERNAL_58c62d9a_4_k_cu_3a56a63a4cuda3std6ranges3__45__cpo5ssizeE
	.align		8
        /*00e0*/ 	.dword	_ZN34_INTERNAL_58c62d9a_4_k_cu_3a56a63a4cuda3std6ranges3__45__cpo8distanceE
	.align		8
        /*00e8*/ 	.dword	_ZN34_INTERNAL_58c62d9a_4_k_cu_3a56a63a6thrust24THRUST_300001_SM_1000_NS8cuda_cub3parE
	.align		8
        /*00f0*/ 	.dword	_ZN34_INTERNAL_58c62d9a_4_k_cu_3a56a63a6thrust24THRUST_300001_SM_1000_NS8cuda_cub10par_nosyncE
	.align		8
        /*00f8*/ 	.dword	_ZN34_INTERNAL_58c62d9a_4_k_cu_3a56a63a6thrust24THRUST_300001_SM_1000_NS6system6detail10sequential3seqE
	.align		8
        /*0100*/ 	.dword	_ZN34_INTERNAL_58c62d9a_4_k_cu_3a56a63a6thrust24THRUST_300001_SM_1000_NS12placeholders2_1E
	.align		8
        /*0108*/ 	.dword	_ZN34_INTERNAL_58c62d9a_4_k_cu_3a56a63a6thrust24THRUST_300001_SM_1000_NS12placeholders2_2E
	.align		8
        /*0110*/ 	.dword	_ZN34_INTERNAL_58c62d9a_4_k_cu_3a56a63a6thrust24THRUST_300001_SM_1000_NS12placeholders2_3E
	.align		8
        /*0118*/ 	.dword	_ZN34_INTERNAL_58c62d9a_4_k_cu_3a56a63a6thrust24THRUST_300001_SM_1000_NS12placeholders2_4E
	.align		8
        /*0120*/ 	.dword	_ZN34_INTERNAL_58c62d9a_4_k_cu_3a56a63a6thrust24THRUST_300001_SM_1000_NS12placeholders2_5E
	.align		8
        /*0128*/ 	.dword	_ZN34_INTERNAL_58c62d9a_4_k_cu_3a56a63a6thrust24THRUST_300001_SM_1000_NS12placeholders2_6E
	.align		8
        /*0130*/ 	.dword	_ZN34_INTERNAL_58c62d9a_4_k_cu_3a56a63a6thrust24THRUST_300001_SM_1000_NS12placeholders2_7E
	.align		8
        /*0138*/ 	.dword	_ZN34_INTERNAL_58c62d9a_4_k_cu_3a56a63a6thrust24THRUST_300001_SM_1000_NS12placeholders2_8E
	.align		8
        /*0140*/ 	.dword	_ZN34_INTERNAL_58c62d9a_4_k_cu_3a56a63a6thrust24THRUST_300001_SM_1000_NS12placeholders2_9E
	.align		8
        /*0148*/ 	.dword	_ZN34_INTERNAL_58c62d9a_4_k_cu_3a56a63a6thrust24THRUST_300001_SM_1000_NS12placeholders3_10E
	.align		8
        /*0150*/ 	.dword	_ZN34_INTERNAL_58c62d9a_4_k_cu_3a56a63a6thrust24THRUST_300001_SM_1000_NS3seqE


//--------------------- .text._ZN3cub18CUB_300001_SM_10006detail8for_each13static_kernelINS2_12policy_hub_t12policy_500_tElN6thrust24THRUST_300001_SM_1000_NS8cuda_cub6__fill7functorINS7_6detail15normal_iteratorINS7_10device_ptrI13__nv_bfloat16EEEESE_EEEEvT0_T1_ --------------------------
	.section	.text._ZN3cub18CUB_300001_SM_10006detail8for_each13static_kernelINS2_12policy_hub_t12policy_500_tElN6thrust24THRUST_300001_SM_1000_NS8cuda_cub6__fill7functorINS7_6detail15normal_iteratorINS7_10device_ptrI13__nv_bfloat16EEEESE_EEEEvT0_T1_,"ax",@progbits
	.align	128
        .global         _ZN3cub18CUB_300001_SM_10006detail8for_each13static_kernelINS2_12policy_hub_t12policy_500_tElN6thrust24THRUST_300001_SM_1000_NS8cuda_cub6__fill7functorINS7_6detail15normal_iteratorINS7_10device_ptrI13__nv_bfloat16EEEESE_EEEEvT0_T1_
        .type           _ZN3cub18CUB_300001_SM_10006detail8for_each13static_kernelINS2_12policy_hub_t12policy_500_tElN6thrust24THRUST_300001_SM_1000_NS8cuda_cub6__fill7functorINS7_6detail15normal_iteratorINS7_10device_ptrI13__nv_bfloat16EEEESE_EEEEvT0_T1_,@function
        .size           _ZN3cub18CUB_300001_SM_10006detail8for_each13static_kernelINS2_12policy_hub_t12policy_500_tElN6thrust24THRUST_300001_SM_1000_NS8cuda_cub6__fill7functorINS7_6detail15normal_iteratorINS7_10device_ptrI13__nv_bfloat16EEEESE_EEEEvT0_T1_,(.L_x_6 - _ZN3cub18CUB_300001_SM_10006detail8for_each13static_kernelINS2_12policy_hub_t12policy_500_tElN6thrust24THRUST_300001_SM_1000_NS8cuda_cub6__fill7functorINS7_6detail15normal_iteratorINS7_10device_ptrI13__nv_bfloat16EEEESE_EEEEvT0_T1_)
        .other          _ZN3cub18CUB_300001_SM_10006detail8for_each13static_kernelINS2_12policy_hub_t12policy_500_tElN6thrust24THRUST_300001_SM_1000_NS8cuda_cub6__fill7functorINS7_6detail15normal_iteratorINS7_10device_ptrI13__nv_bfloat16EEEESE_EEEEvT0_T1_,@"STO_CUDA_ENTRY STV_DEFAULT"
_ZN3cub18CUB_300001_SM_10006detail8for_each13static_kernelINS2_12policy_hub_t12policy_500_tElN6thrust24THRUST_300001_SM_1000_NS8cuda_cub6__fill7functorINS7_6detail15normal_iteratorINS7_10device_ptrI13__nv_bfloat16EEEESE_EEEEvT0_T1_:
.text._ZN3cub18CUB_300001_SM_10006detail8for_each13static_kernelINS2_12policy_hub_t12policy_500_tElN6thrust24THRUST_300001_SM_1000_NS8cuda_cub6__fill7functorINS7_6detail15normal_iteratorINS7_10device_ptrI13__nv_bfloat16EEEESE_EEEEvT0_T1_:
[----:B------:R-:W-:Y:S08]  /*0000*/  LDC R1, c[0x0][0x37c] ;  /* 0x0000df00ff017b82 */ /* 0x000ff00000000800 */
[----:B------:R-:W0:Y:S01]  /*0010*/  S2UR UR4, SR_CTAID.X ;  /* 0x00000000000479c3 */ /* 0x000e220000002500 */
[----:B------:R-:W1:Y:S01]  /*0020*/  LDCU.64 UR6, c[0x0][0x380] ;  /* 0x00007000ff0677ac */ /* 0x000e620008000a00 */
[----:B------:R-:W2:Y:S01]  /*0030*/  LDCU.64 UR8, c[0x0][0x358] ;  /* 0x00006b00ff0877ac */ /* 0x000ea20008000a00 */
[----:B0-----:R-:W-:-:S04]  /*0040*/  UIMAD.WIDE.U32 UR4, UR4, 0x200, URZ ;  /* 0x00000200040478a5 */ /* 0x001fc8000f8e00ff */
[----:B-1----:R-:W-:-:S04]  /*0050*/  UIADD3 UR6, UP0, UPT, -UR4, UR6, URZ ;  /* 0x0000000604067290 */ /* 0x002fc8000ff1e1ff */
[----:B------:R-:W-:Y:S02]  /*0060*/  UIADD3.X UR7, UPT, UPT, ~UR5, UR7, URZ, UP0, !UPT ;  /* 0x0000000705077290 */ /* 0x000fe400087fe5ff */
[----:B------:R-:W-:-:S04]  /*0070*/  UISETP.GE.U32.AND UP0, UPT, UR6, 0x200, UPT ;  /* 0x000002000600788c */ /* 0x000fc8000bf06070 */
[----:B------:R-:W-:-:S09]  /*0080*/  UISETP.GE.AND.EX UP0, UPT, UR7, URZ, UPT, UP0 ;  /* 0x000000ff0700728c */ /* 0x000fd2000bf06300 */
[----:B--2---:R-:W-:Y:S05]  /*0090*/  BRA.U !UP0, `(.L_x_0) ;  /* 0x0000000108287547 */ /* 0x004fea000b800000 */
[----:B------:R-:W0:Y:S01]  /*00a0*/  S2R R0, SR_TID.X ;  /* 0x0000000000007919 */ /* 0x000e220000002100 */
[----:B------:R-:W1:Y:S01]  /*00b0*/  LDCU.64 UR6, c[0x0][0x388] ;  /* 0x00007100ff0677ac */ /* 0x000e620008000a00 */
[----:B------:R-:W2:Y:S01]  /*00c0*/  LDC.U16 R5, c[0x0][0x390] ;  /* 0x0000e400ff057b82 */ /* 0x000ea20000000400 */
[----:B0-----:R-:W-:-:S05]  /*00d0*/  IADD3 R0, P0, PT, R0, UR4, RZ ;  /* 0x0000000400007c10 */ /* 0x001fca000ff1e0ff */
[----:B------:R-:W-:Y:S01]  /*00e0*/  IMAD.X R3, RZ, RZ, UR5, P0 ;  /* 0x00000005ff037e24 */ /* 0x000fe200080e06ff */
[----:B-1----:R-:W-:-:S04]  /*00f0*/  LEA R2, P0, R0, UR6, 0x1 ;  /* 0x0000000600027c11 */ /* 0x002fc8000f8008ff */
[----:B------:R-:W-:-:S05]  /*0100*/  LEA.HI.X R3, R0, UR7, R3, 0x1, P0 ;  /* 0x0000000700037c11 */ /* 0x000fca00080f0c03 */
[----:B--2---:R-:W-:Y:S04]  /*0110*/  STG.E.U16 desc[UR8][R2.64], R5 ;  /* 0x0000000502007986 */ /* 0x004fe8000c101508 */
[----:B------:R-:W-:Y:S01]  /*0120*/  STG.E.U16 desc[UR8][R2.64+0x200], R5 ;  /* 0x0002000502007986 */ /* 0x000fe2000c101508 */
[----:B------:R-:W-:Y:S05]  /*0130*/  EXIT ;  /* 0x000000000000794d */ /* 0x000fea0003800000 */
.L_x_0:
[----:B------:R-:W0:Y:S01]  /*0140*/  S2R R0, SR_TID.X ;  /* 0x0000000000007919 */ /* 0x000e220000002100 */
[----:B------:R-:W-:Y:S01]  /*0150*/  USHF.R.S32.HI UR7, URZ, 0x1f, UR6 ;  /* 0x0000001fff077899 */ /* 0x000fe20008011406 */
[----:B------:R-:W1:Y:S05]  /*0160*/  LDCU.64 UR10, c[0x0][0x388] ;  /* 0x00007100ff0a77ac */ /* 0x000e6a0008000a00 */
[----:B------:R-:W-:Y:S02]  /*0170*/  IMAD.U32 R2, RZ, RZ, UR7 ;  /* 0x00000007ff027e24 */ /* 0x000fe4000f8e00ff */
[----:B------:R-:W-:Y:S01]  /*0180*/  IMAD.U32 R4, RZ, RZ, UR7 ;  /* 0x00000007ff047e24 */ /* 0x000fe2000f8e00ff */
[----:B0-----:R-:W-:-:S04]  /*0190*/  ISETP.LT.U32.AND P0, PT, R0, UR6, PT ;  /* 0x0000000600007c0c */ /* 0x001fc8000bf01070 */
[----:B------:R-:W-:Y:S01]  /*01a0*/  ISETP.GT.AND.EX P0, PT, R2, RZ, PT, P0 ;  /* 0x000000ff0200720c */ /* 0x000fe20003f04300 */
[C---:B------:R-:W-:Y:S01]  /*01b0*/  VIADD R2, R0.reuse, 0x100 ;  /* 0x0000010000027836 */ /* 0x040fe20000000000 */
[----:B------:R-:W-:-:S04]  /*01c0*/  IADD3 R0, P2, PT, R0, UR4, RZ ;  /* 0x0000000400007c10 */ /* 0x000fc8000ff5e0ff */
[----:B------:R-:W-:Y:S01]  /*01d0*/  ISETP.LT.U32.AND P1, PT, R2, UR6, PT ;  /* 0x0000000602007c0c */ /* 0x000fe2000bf21070 */
[----:B------:R-:W-:Y:S01]  /*01e0*/  IMAD.X R3, RZ, RZ, UR5, P2 ;  /* 0x00000005ff037e24 */ /* 0x000fe200090e06ff */
[----:B-1----:R-:W-:Y:S02]  /*01f0*/  LEA R2, P2, R0, UR10, 0x1 ;  /* 0x0000000a00027c11 */ /* 0x002fe4000f8408ff */
[----:B------:R-:W-:Y:S02]  /*0200*/  ISETP.GT.AND.EX P1, PT, R4, RZ, PT, P1 ;  /* 0x000000ff0400720c */ /* 0x000fe40003f24310 */
[----:B------:R-:W-:Y:S01]  /*0210*/  LEA.HI.X R3, R0, UR11, R3, 0x1, P2 ;  /* 0x0000000b00037c11 */ /* 0x000fe200090f0c03 */
[----:B------:R-:W0:Y:S04]  /*0220*/  @P0 LDC.U16 R5, c[0x0][0x390] ;  /* 0x0000e400ff050b82 */ /* 0x000e280000000400 */
[----:B0-----:R0:W-:Y:S06]  /*0230*/  @P0 STG.E.U16 desc[UR8][R2.64], R5 ;  /* 0x0000000502000986 */ /* 0x0011ec000c101508 */
[----:B------:R-:W-:Y:S05]  /*0240*/  @!P1 EXIT ;  /* 0x000000000000994d */ /* 0x000fea0003800000 */
[----:B0-----:R-:W0:Y:S02]  /*0250*/  LDC.U16 R5, c[0x0][0x390] ;  /* 0x0000e400ff057b82 */ /* 0x001e240000000400 */
[----:B0-----:R-:W-:Y:S01]  /*0260*/  STG.E.U16 desc[UR8][R2.64+0x200], R5 ;  /* 0x0002000502007986 */ /* 0x001fe2000c101508 */
[----:B------:R-:W-:Y:S05]  /*0270*/  EXIT ;  /* 0x000000000000794d */ /* 0x000fea0003800000 */
.L_x_1:
[----:B------:R-:W-:-:S00]  /*0280*/  BRA `(.L_x_1) ;  /* 0xfffffffc00fc7947 */ /* 0x000fc0000383ffff */
[----:B------:R-:W-:-:S00]  /*0290*/  NOP ;  /* 0x0000000000007918 */ /* 0x000fc00000000000 */
        /* <DEDUP_REMOVED lines=14> */
.L_x_6:


//--------------------- .text._ZN3cub18CUB_300001_SM_10006detail8for_each13static_kernelINS2_12policy_hub_t12policy_500_tEmN6thrust24THRUST_300001_SM_1000_NS8cuda_cub20__uninitialized_fill7functorINS7_10device_ptrI13__nv_bfloat16EESC_EEEEvT0_T1_ --------------------------
	.section	.text._ZN3cub18CUB_300001_SM_10006detail8for_each13static_kernelINS2_12policy_hub_t12policy_500_tEmN6thrust24THRUST_300001_SM_1000_NS8cuda_cub20__uninitialized_fill7functorINS7_10device_ptrI13__nv_bfloat16EESC_EEEEvT0_T1_,"ax",@progbits
	.align	128
        .global         _ZN3cub18CUB_300001_SM_10006detail8for_each13static_kernelINS2_12policy_hub_t12policy_500_tEmN6thrust24THRUST_300001_SM_1000_NS8cuda_cub20__uninitialized_fill7functorINS7_10device_ptrI13__nv_bfloat16EESC_EEEEvT0_T1_
        .type           _ZN3cub18CUB_300001_SM_10006detail8for_each13static_kernelINS2_12policy_hub_t12policy_500_tEmN6thrust24THRUST_300001_SM_1000_NS8cuda_cub20__uninitialized_fill7functorINS7_10device_ptrI13__nv_bfloat16EESC_EEEEvT0_T1_,@function
        .size           _ZN3cub18CUB_300001_SM_10006detail8for_each13static_kernelINS2_12policy_hub_t12policy_500_tEmN6thrust24THRUST_300001_SM_1000_NS8cuda_cub20__uninitialized_fill7functorINS7_10device_ptrI13__nv_bfloat16EESC_EEEEvT0_T1_,(.L_x_7 - _ZN3cub18CUB_300001_SM_10006detail8for_each13static_kernelINS2_12policy_hub_t12policy_500_tEmN6thrust24THRUST_300001_SM_1000_NS8cuda_cub20__uninitialized_fill7functorINS7_10device_ptrI13__nv_bfloat16EESC_EEEEvT0_T1_)
        .other          _ZN3cub18CUB_300001_SM_10006detail8for_each13static_kernelINS2_12policy_hub_t12policy_500_tEmN6thrust24THRUST_300001_SM_1000_NS8cuda_cub20__uninitialized_fill7functorINS7_10device_ptrI13__nv_bfloat16EESC_EEEEvT0_T1_,@"STO_CUDA_ENTRY STV_DEFAULT"
_ZN3cub18CUB_300001_SM_10006detail8for_each13static_kernelINS2_12policy_hub_t12policy_500_tEmN6thrust24THRUST_300001_SM_1000_NS8cuda_cub20__uninitialized_fill7functorINS7_10device_ptrI13__nv_bfloat16EESC_EEEEvT0_T1_:
.text._ZN3cub18CUB_300001_SM_10006detail8for_each13static_kernelINS2_12policy_hub_t12policy_500_tEmN6thrust24THRUST_300001_SM_1000_NS8cuda_cub20__uninitialized_fill7functorINS7_10device_ptrI13__nv_bfloat16EESC_EEEEvT0_T1_:
        /* <DEDUP_REMOVED lines=8> */
[----:B------:R-:W-:-:S09]  /*0080*/  UISETP.GE.U32.AND.EX UP0, UPT, UR7, URZ, UPT, UP0 ;  /* 0x000000ff0700728c */ /* 0x000fd2000bf06100 */
        /* <DEDUP_REMOVED lines=11> */
.L_x_2:
[----:B------:R-:W0:Y:S01]  /*0140*/  S2R R0, SR_TID.X ;  /* 0x0000000000007919 */ /* 0x000e220000002100 */
[----:B------:R-:W-:Y:S01]  /*0150*/  IMAD.U32 R2, RZ, RZ, UR7 ;  /* 0x00000007ff027e24 */ /* 0x000fe2000f8e00ff */
[----:B------:R-:W1:Y:S01]  /*0160*/  LDCU.64 UR10, c[0x0][0x388] ;  /* 0x00007100ff0a77ac */ /* 0x000e620008000a00 */
[----:B------:R-:W-:Y:S01]  /*0170*/  IMAD.U32 R4, RZ, RZ, UR7 ;  /* 0x00000007ff047e24 */ /* 0x000fe2000f8e00ff */
[----:B0-----:R-:W-:-:S04]  /*0180*/  ISETP.LT.U32.AND P0, PT, R0, UR6, PT ;  /* 0x0000000600007c0c */ /* 0x001fc8000bf01070 */
[----:B------:R-:W-:Y:S01]  /*0190*/  ISETP.GT.U32.AND.EX P0, PT, R2, RZ, PT, P0 ;  /* 0x000000ff0200720c */ /* 0x000fe20003f04100 */
[C---:B------:R-:W-:Y:S01]  /*01a0*/  VIADD R2, R0.reuse, 0x100 ;  /* 0x0000010000027836 */ /* 0x040fe20000000000 */
[----:B------:R-:W-:-:S04]  /*01b0*/  IADD3 R0, P2, PT, R0, UR4, RZ ;  /* 0x0000000400007c10 */ /* 0x000fc8000ff5e0ff */
[----:B------:R-:W-:Y:S01]  /*01c0*/  ISETP.LT.U32.AND P1, PT, R2, UR6, PT ;  /* 0x0000000602007c0c */ /* 0x000fe2000bf21070 */
[----:B------:R-:W-:Y:S01]  /*01d0*/  IMAD.X R3, RZ, RZ, UR5, P2 ;  /* 0x00000005ff037e24 */ /* 0x000fe200090e06ff */
[----:B-1----:R-:W-:Y:S02]  /*01e0*/  LEA R2, P2, R0, UR10, 0x1 ;  /* 0x0000000a00027c11 */ /* 0x002fe4000f8408ff */
[----:B------:R-:W-:Y:S02]  /*01f0*/  ISETP.GT.U32.AND.EX P1, PT, R4, RZ, PT, P1 ;  /* 0x000000ff0400720c */ /* 0x000fe40003f24110 */
[----:B------:R-:W-:Y:S01]  /*0200*/  LEA.HI.X R3, R0, UR11, R3, 0x1, P2 ;  /* 0x0000000b00037c11 */ /* 0x000fe200090f0c03 */
[----:B------:R-:W0:Y:S04]  /*0210*/  @P0 LDC.U16 R5, c[0x0][0x390] ;  /* 0x0000e400ff050b82 */ /* 0x000e280000000400 */
[----:B0-----:R0:W-:Y:S06]  /*0220*/  @P0 STG.E.U16 desc[UR8][R2.64], R5 ;  /* 0x0000000502000986 */ /* 0x0011ec000c101508 */
[----:B------:R-:W-:Y:S05]  /*0230*/  @!P1 EXIT ;  /* 0x000000000000994d */ /* 0x000fea0003800000 */
[----:B0-----:R-:W0:Y:S02]  /*0240*/  LDC.U16 R5, c[0x0][0x390] ;  /* 0x0000e400ff057b82 */ /* 0x001e240000000400 */
[----:B0-----:R-:W-:Y:S01]  /*0250*/  STG.E.U16 desc[UR8][R2.64+0x200], R5 ;  /* 0x0002000502007986 */ /* 0x001fe2000c101508 */
[----:B------:R-:W-:Y:S05]  /*0260*/  EXIT ;  /* 0x000000000000794d */ /* 0x000fea0003800000 */
.L_x_3:
        /* <DEDUP_REMOVED lines=9> */
.L_x_7:


//--------------------- .text._ZN3cub18CUB_300001_SM_10006detail11EmptyKernelIvEEvv --------------------------
	.section	.text._ZN3cub18CUB_300001_SM_10006detail11EmptyKernelIvEEvv,"ax",@progbits
	.align	128
        .global         _ZN3cub18CUB_300001_SM_10006detail11EmptyKernelIvEEvv
        .type           _ZN3cub18CUB_300001_SM_10006detail11EmptyKernelIvEEvv,@function
        .size           _ZN3cub18CUB_300001_SM_10006detail11EmptyKernelIvEEvv,(.L_x_8 - _ZN3cub18CUB_300001_SM_10006detail11EmptyKernelIvEEvv)
        .other          _ZN3cub18CUB_300001_SM_10006detail11EmptyKernelIvEEvv,@"STO_CUDA_ENTRY STV_DEFAULT"
_ZN3cub18CUB_300001_SM_10006detail11EmptyKernelIvEEvv:
.text._ZN3cub18CUB_300001_SM_10006detail11EmptyKernelIvEEvv:
[----:B------:R-:W-:Y:S01]  /*0000*/  LDC R1, c[0x0][0x37c] ;  /* 0x0000df00ff017b82 */ /* 0x000fe20000000800 */
[----:B------:R-:W-:Y:S05]  /*0010*/  EXIT ;  /* 0x000000000000794d */ /* 0x000fea0003800000 */
.L_x_4:
        /* <DEDUP_REMOVED lines=14> */
.L_x_8:


//--------------------- .text._Z13warmup_kernelI13__nv_bfloat16EvPT_i --------------------------
	.section	.text._Z13warmup_kernelI13__nv_bfloat16EvPT_i,"ax",@progbits
	.align	128
        .global         _Z13warmup_kernelI13__nv_bfloat16EvPT_i
        .type           _Z13warmup_kernelI13__nv_bfloat16EvPT_i,@function
        .size           _Z13warmup_kernelI13__nv_bfloat16EvPT_i,(.L_x_9 - _Z13warmup_kernelI13__nv_bfloat16EvPT_i)
        .other          _Z13warmup_kernelI13__nv_bfloat16EvPT_i,@"STO_CUDA_ENTRY STV_DEFAULT"
_Z13warmup_kernelI13__nv_bfloat16EvPT_i:
.text._Z13warmup_kernelI13__nv_bfloat16EvPT_i:
[----:B------:R-:W-:Y:S01]  /*0000*/  LDC R1, c[0x0][0x37c] ;  /* 0x0000df00ff017b82 */ /* 0x000fe20000000800 */
[----:B------:R-:W0:Y:S07]  /*0010*/  S2R R0, SR_TID.X ;  /* 0x0000000000007919 */ /* 0x000e2e0000002100 */
[----:B------:R-:W0:Y:S01]  /*0020*/  S2UR UR4, SR_CTAID.X ;  /* 0x00000000000479c3 */ /* 0x000e220000002500 */
[----:B------:R-:W1:Y:S07]  /*0030*/  LDCU UR5, c[0x0][0x388] ;  /* 0x00007100ff0577ac */ /* 0x000e6e0008000800 */
[----:B------:R-:W0:Y:S02]  /*0040*/  LDC R5, c[0x0][0x360] ;  /* 0x0000d800ff057b82 */ /* 0x000e240000000800 */
[----:B0-----:R-:W-:-:S05]  /*0050*/  IMAD R5, R5, UR4, R0 ;  /* 0x0000000405057c24 */ /* 0x001fca000f8e0200 */
[----:B-1----:R-:W-:-:S13]  /*0060*/  ISETP.GE.AND P0, PT, R5, UR5, PT ;  /* 0x0000000505007c0c */ /* 0x002fda000bf06270 */
[----:B------:R-:W-:Y:S05]  /*0070*/  @P0 EXIT ;  /* 0x000000000000094d */ /* 0x000fea0003800000 */
[----:B------:R-:W0:Y:S01]  /*0080*/  LDC.64 R2, c[0x0][0x380] ;  /* 0x0000e000ff027b82 */ /* 0x000e220000000a00 */
[----:B------:R-:W1:Y:S01]  /*0090*/  LDCU.64 UR4, c[0x0][0x358] ;  /* 0x00006b00ff0477ac */ /* 0x000e620008000a00 */
[----:B0-----:R-:W-:-:S05]  /*00a0*/  IMAD.WIDE R2, R5, 0x2, R2 ;  /* 0x0000000205027825 */ /* 0x001fca00078e0202 */
[----:B-1----:R-:W2:Y:S02]  /*00b0*/  LDG.E.U16 R0, desc[UR4][R2.64] ;  /* 0x0000000402007981 */ /* 0x002ea4000c1e1500 */
[----:B--2---:R-:W-:-:S05]  /*00c0*/  HADD2.BF16_V2 R0, R0.H0_H0, 0.00099945068359375, 0.00099945068359375 ;  /* 0x3a833a8300007430 */ /* 0x004fca0000200800 */
[----:B------:R-:W-:Y:S01]  /*00d0*/  STG.E.U16 desc[UR4][R2.64], R0 ;  /* 0x0000000002007986 */ /* 0x000fe2000c101504 */
[----:B------:R-:W-:Y:S05]  /*00e0*/  EXIT ;  /* 0x000000000000794d */ /* 0x000fea0003800000 */
.L_x_5:
        /* <DEDUP_REMOVED lines=9> */
.L_x_9:


//--------------------- .nv.shared.reserved.0     --------------------------
	.section	.nv.shared.reserved.0,"aw",@nobits
	.weak		__nv_reservedSMEM_offset_0_alias
	.size		__nv_reservedSMEM_offset_0_alias, 0, 64
	.other		__nv_reservedSMEM_offset_0_alias,@"STO_CUDA_RESERVED_SHARED STV_DEFAULT"
__nv_reservedSMEM_offset_0_alias:
	.zero		0
	.zero		64


//--------------------- .nv.global                --------------------------
	.section	.nv.global,"aw",@nobits
.nv.global:
	.type		_ZN34_INTERNAL_58c62d9a_4_k_cu_3a56a63a6thrust24THRUST_300001_SM_1000_NS3seqE,@object
	.size		_ZN34_INTERNAL_58c62d9a_4_k_cu_3a56a63a6thrust24THRUST_300001_SM_1000_NS3seqE,(_ZN34_INTERNAL_58c62d9a_4_k_cu_3a56a63a4cuda3std3__48in_placeE - _ZN34_INTERNAL_58c62d9a_4_k_cu_3a56a63a6thrust24THRUST_300001_SM_1000_NS3seqE)
_ZN34_INTERNAL_58c62d9a_4_k_cu_3a56a63a6thrust24THRUST_300001_SM_1000_NS3seqE:
	.zero		1
	.type		_ZN34_INTERNAL_58c62d9a_4_k_cu_3a56a63a4cuda3std3__48in_placeE,@object
	.size		_ZN34_INTERNAL_58c62d9a_4_k_cu_3a56a63a4cuda3std3__48in_placeE,(_ZN34_INTERNAL_58c62d9a_4_k_cu_3a56a63a4cuda3std6ranges3__45__cpo4sizeE - _ZN34_INTERNAL_58c62d9a_4_k_cu_3a56a63a4cuda3std3__48in_placeE)
_ZN34_INTERNAL_58c62d9a_4_k_cu_3a56a63a4cuda3std3__48in_placeE:
	.zero		1
	.type		_ZN34_INTERNAL_58c62d9a_4_k_cu_3a56a63a4cuda3std6ranges3__45__cpo4sizeE,@object
	.size		_ZN34_INTERNAL_58c62d9a_4_k_cu_3a56a63a4cuda3std6ranges3__45__cpo4sizeE,(_ZN34_INTERNAL_58c62d9a_4_k_cu_3a56a63a6thrust24THRUST_300001_SM_1000_NS12placeholders2_3E - _ZN34_INTERNAL_58c62d9a_4_k_cu_3a56a63a4cuda3std6ranges3__45__cpo4sizeE)
_ZN34_INTERNAL_58c62d9a_4_k_cu_3a56a63a4cuda3std6ranges3__45__cpo4sizeE:
	.zero		1
	.type		_ZN34_INTERNAL_58c62d9a_4_k_cu_3a56a63a6thrust24THRUST_300001_SM_1000_NS12placeholders2_3E,@object
	.size		_ZN34_INTERNAL_58c62d9a_4_k_cu_3a56a63a6thrust24THRUST_300001_SM_1000_NS12placeholders2_3E,(_ZN34_INTERNAL_58c62d9a_4_k_cu_3a56a63a4cuda3std3__45__cpo6cbeginE - _ZN34_INTERNAL_58c62d9a_4_k_cu_3a56a63a6thrust24THRUST_300001_SM_1000_NS12placeholders2_3E)
_ZN34_INTERNAL_58c62d9a_4_k_cu_3a56a63a6thrust24THRUST_300001_SM_1000_NS12placeholders2_3E:
	.zero		1
	.type		_ZN34_INTERNAL_58c62d9a_4_k_cu_3a56a63a4cuda3std3__45__cpo6cbeginE,@object
	.size		_ZN34_INTERNAL_58c62d9a_4_k_cu_3a56a63a4cuda3std3__45__cpo6cbeginE,(_ZN34_INTERNAL_58c62d9a_4_k_cu_3a56a63a4cuda3std6ranges3__45__cpo6cbeginE - _ZN34_INTERNAL_58c62d9a_4_k_cu_3a56a63a4cuda3std3__45__cpo6cbeginE)
_ZN34_INTERNAL_58c62d9a_4_k_cu_3a56a63a4cuda3std3__45__cpo6cbeginE:
	.zero		1
	.type		_ZN34_INTERNAL_58c62d9a_4_k_cu_3a56a63a4cuda3std6ranges3__45__cpo6cbeginE,@object
	.size		_ZN34_INTERNAL_58c62d9a_4_k_cu_3a56a63a4cuda3std6ranges3__45__cpo6cbeginE,(_ZN34_INTERNAL_58c62d9a_4_k_cu_3a56a63a6thrust24THRUST_300001_SM_1000_NS12placeholders2_7E - _ZN34_INTERNAL_58c62d9a_4_k_cu_3a56a63a4cuda3std6ranges3__45__cpo6cbeginE)
_ZN34_INTERNAL_58c62d9a_4_k_cu_3a56a63a4cuda3std6ranges3__45__cpo6cbeginE:
	.zero		1
	.type		_ZN34_INTERNAL_58c62d9a_4_k_cu_3a56a63a6thrust24THRUST_300001_SM_1000_NS12placeholders2_7E,@object
	.size		_ZN34_INTERNAL_58c62d9a_4_k_cu_3a56a63a6thrust24THRUST_300001_SM_1000_NS12placeholders2_7E,(_ZN34_INTERNAL_58c62d9a_4_k_cu_3a56a63a4cuda3std3__45__cpo7crbeginE - _ZN34_INTERNAL_58c62d9a_4_k_cu_3a56a63a6thrust24THRUST_300001_SM_1000_NS12placeholders2_7E)
_ZN34_INTERNAL_58c62d9a_4_k_cu_3a56a63a6thrust24THRUST_300001_SM_1000_NS12placeholders2_7E:
	.zero		1
	.type		_ZN34_INTERNAL_58c62d9a_4_k_cu_3a56a63a4cuda3std3__45__cpo7crbeginE,@object
	.size		_ZN34_INTERNAL_58c62d9a_4_k_cu_3a56a63a4cuda3std3__45__cpo7crbeginE,(_ZN34_INTERNAL_58c62d9a_4_k_cu_3a56a63a4cuda3std6ranges3__45__cpo4nextE - _ZN34_INTERNAL_58c62d9a_4_k_cu_3a56a63a4cuda3std3__45__cpo7crbeginE)
_ZN34_INTERNAL_58c62d9a_4_k_cu_3a56a63a4cuda3std3__45__cpo7crbeginE:
	.zero		1
	.type		_ZN34_INTERNAL_58c62d9a_4_k_cu_3a56a63a4cuda3std6ranges3__45__cpo4nextE,@object
	.size		_ZN34_INTERNAL_58c62d9a_4_k_cu_3a56a63a4cuda3std6ranges3__45__cpo4nextE,(_ZN34_INTERNAL_58c62d9a_4_k_cu_3a56a63a4cuda3std6ranges3__45__cpo4swapE - _ZN34_INTERNAL_58c62d9a_4_k_cu_3a56a63a4cuda3std6ranges3__45__cpo4nextE)
_ZN34_INTERNAL_58c62d9a_4_k_cu_3a56a63a4cuda3std6ranges3__45__cpo4nextE:
	.zero		1
	.type		_ZN34_INTERNAL_58c62d9a_4_k_cu_3a56a63a4cuda3std6ranges3__45__cpo4swapE,@object
	.size		_ZN34_INTERNAL_58c62d9a_4_k_cu_3a56a63a4cuda3std6ranges3__45__cpo4swapE,(_ZN34_INTERNAL_58c62d9a_4_k_cu_3a56a63a6thrust24THRUST_300001_SM_1000_NS8cuda_cub10par_nosyncE - _ZN34_INTERNAL_58c62d9a_4_k_cu_3a56a63a4cuda3std6ranges3__45__cpo4swapE)
_ZN34_INTERNAL_58c62d9a_4_k_cu_3a56a63a4cuda3std6ranges3__45__cpo4swapE:
	.zero		1
	.type		_ZN34_INTERNAL_58c62d9a_4_k_cu_3a56a63a6thrust24THRUST_300001_SM_1000_NS8cuda_cub10par_nosyncE,@object
	.size		_ZN34_INTERNAL_58c62d9a_4_k_cu_3a56a63a6thrust24THRUST_300001_SM_1000_NS8cuda_cub10par_nosyncE,(_ZN34_INTERNAL_58c62d9a_4_k_cu_3a56a63a6thrust24THRUST_300001_SM_1000_NS12placeholders2_9E - _ZN34_INTERNAL_58c62d9a_4_k_cu_3a56a63a6thrust24THRUST_300001_SM_1000_NS8cuda_cub10par_nosyncE)
_ZN34_INTERNAL_58c62d9a_4_k_cu_3a56a63a6thrust24THRUST_300001_SM_1000_NS8cuda_cub10par_nosyncE:
	.zero		1
	.type		_ZN34_INTERNAL_58c62d9a_4_k_cu_3a56a63a6thrust24THRUST_300001_SM_1000_NS12placeholders2_9E,@object
	.size		_ZN34_INTERNAL_58c62d9a_4_k_cu_3a56a63a6thrust24THRUST_300001_SM_1000_NS12placeholders2_9E,(_ZN34_INTERNAL_58c62d9a_4_k_cu_3a56a63a4cuda3std3__436_GLOBAL__N__58c62d9a_4_k_cu_3a56a63a6ignoreE - _ZN34_INTERNAL_58c62d9a_4_k_cu_3a56a63a6thrust24THRUST_300001_SM_1000_NS12placeholders2_9E)
_ZN34_INTERNAL_58c62d9a_4_k_cu_3a56a63a6thrust24THRUST_300001_SM_1000_NS12placeholders2_9E:
	.zero		1
	.type		_ZN34_INTERNAL_58c62d9a_4_k_cu_3a56a63a4cuda3std3__436_GLOBAL__N__58c62d9a_4_k_cu_3a56a63a6ignoreE,@object
	.size		_ZN34_INTERNAL_58c62d9a_4_k_cu_3a56a63a4cuda3std3__436_GLOBAL__N__58c62d9a_4_k_cu_3a56a63a6ignoreE,(_ZN34_INTERNAL_58c62d9a_4_k_cu_3a56a63a4cuda3std6ranges3__45__cpo4dataE - _ZN34_INTERNAL_58c62d9a_4_k_cu_3a56a63a4cuda3std3__436_GLOBAL__N__58c62d9a_4_k_cu_3a56a63a6ignoreE)
_ZN34_INTERNAL_58c62d9a_4_k_cu_3a56a63a4cuda3std3__436_GLOBAL__N__58c62d9a_4_k_cu_3a56a63a6ignoreE:
	.zero		1
	.type		_ZN34_INTERNAL_58c62d9a_4_k_cu_3a56a63a4cuda3std6ranges3__45__cpo4dataE,@object
	.size		_ZN34_INTERNAL_58c62d9a_4_k_cu_3a56a63a4cuda3std6ranges3__45__cpo4dataE,(_ZN34_INTERNAL_58c62d9a_4_k_cu_3a56a63a6thrust24THRUST_300001_SM_1000_NS12placeholders2_1E - _ZN34_INTERNAL_58c62d9a_4_k_cu_3a56a63a4cuda3std6ranges3__45__cpo4dataE)
_ZN34_INTERNAL_58c62d9a_4_k_cu_3a56a63a4cuda3std6ranges3__45__cpo4dataE:
	.zero		1
	.type		_ZN34_INTERNAL_58c62d9a_4_k_cu_3a56a63a6thrust24THRUST_300001_SM_1000_NS12placeholders2_1E,@object
	.size		_ZN34_INTERNAL_58c62d9a_4_k_cu_3a56a63a6thrust24THRUST_300001_SM_1000_NS12placeholders2_1E,(_ZN34_INTERNAL_58c62d9a_4_k_cu_3a56a63a4cuda3std3__45__cpo5beginE - _ZN34_INTERNAL_58c62d9a_4_k_cu_3a56a63a6thrust24THRUST_300001_SM_1000_NS12placeholders2_1E)
_ZN34_INTERNAL_58c62d9a_4_k_cu_3a56a63a6thrust24THRUST_300001_SM_1000_NS12placeholders2_1E:
	.zero		1
	.type		_ZN34_INTERNAL_58c62d9a_4_k_cu_3a56a63a4cuda3std3__45__cpo5beginE,@object
	.size		_ZN34_INTERNAL_58c62d9a_4_k_cu_3a56a63a4cuda3std3__45__cpo5beginE,(_ZN34_INTERNAL_58c62d9a_4_k_cu_3a56a63a4cuda3std6ranges3__45__cpo5beginE - _ZN34_INTERNAL_58c62d9a_4_k_cu_3a56a63a4cuda3std3__45__cpo5beginE)
_ZN34_INTERNAL_58c62d9a_4_k_cu_3a56a63a4cuda3std3__45__cpo5beginE:
	.zero		1
	.type		_ZN34_INTERNAL_58c62d9a_4_k_cu_3a56a63a4cuda3std6ranges3__45__cpo5beginE,@object
	.size		_ZN34_INTERNAL_58c62d9a_4_k_cu_3a56a63a4cuda3std6ranges3__45__cpo5beginE,(_ZN34_INTERNAL_58c62d9a_4_k_cu_3a56a63a6thrust24THRUST_300001_SM_1000_NS12placeholders2_5E - _ZN34_INTERNAL_58c62d9a_4_k_cu_3a56a63a4cuda3std6ranges3__45__cpo5beginE)
_ZN34_INTERNAL_58c62d9a_4_k_cu_3a56a63a4cuda3std6ranges3__45__cpo5beginE:
	.zero		1
	.type		_ZN34_INTERNAL_58c62d9a_4_k_cu_3a56a63a6thrust24THRUST_300001_SM_1000_NS12placeholders2_5E,@object
	.size		_ZN34_INTERNAL_58c62d9a_4_k_cu_3a56a63a6thrust24THRUST_300001_SM_1000_NS12placeholders2_5E,(_ZN34_INTERNAL_58c62d9a_4_k_cu_3a56a63a4cuda3std3__45__cpo6rbeginE - _ZN34_INTERNAL_58c62d9a_4_k_cu_3a56a63a6thrust24THRUST_300001_SM_1000_NS12placeholders2_5E)
_ZN34_INTERNAL_58c62d9a_4_k_cu_3a56a63a6thrust24THRUST_300001_SM_1000_NS12placeholders2_5E:
	.zero		1
	.type		_ZN34_INTERNAL_58c62d9a_4_k_cu_3a56a63a4cuda3std3__45__cpo6rbeginE,@object
	.size		_ZN34_INTERNAL_58c62d9a_4_k_cu_3a56a63a4cuda3std3__45__cpo6rbeginE,(_ZN34_INTERNAL_58c62d9a_4_k_cu_3a56a63a4cuda3std6ranges3__45__cpo7advanceE - _ZN34_INTERNAL_58c62d9a_4_k_cu_3a56a63a4cuda3std3__45__cpo6rbeginE)
_ZN34_INTERNAL_58c62d9a_4_k_cu_3a56a63a4cuda3std3__45__cpo6rbeginE:
	.zero		1
	.type		_ZN34_INTERNAL_58c62d9a_4_k_cu_3a56a63a4cuda3std6ranges3__45__cpo7advanceE,@object
	.size		_ZN34_INTERNAL_58c62d9a_4_k_cu_3a56a63a4cuda3std6ranges3__45__cpo7advanceE,(_ZN34_INTERNAL_58c62d9a_4_k_cu_3a56a63a4cuda3std3__47nulloptE - _ZN34_INTERNAL_58c62d9a_4_k_cu_3a56a63a4cuda3std6ranges3__45__cpo7advanceE)
_ZN34_INTERNAL_58c62d9a_4_k_cu_3a56a63a4cuda3std6ranges3__45__cpo7advanceE:
	.zero		1
	.type		_ZN34_INTERNAL_58c62d9a_4_k_cu_3a56a63a4cuda3std3__47nulloptE,@object
	.size		_ZN34_INTERNAL_58c62d9a_4_k_cu_3a56a63a4cuda3std3__47nulloptE,(_ZN34_INTERNAL_58c62d9a_4_k_cu_3a56a63a4cuda3std6ranges3__45__cpo8distanceE - _ZN34_INTERNAL_58c62d9a_4_k_cu_3a56a63a4cuda3std3__47nulloptE)
_ZN34_INTERNAL_58c62d9a_4_k_cu_3a56a63a4cuda3std3__47nulloptE:
	.zero		1
	.type		_ZN34_INTERNAL_58c62d9a_4_k_cu_3a56a63a4cuda3std6ranges3__45__cpo8distanceE,@object
	.size		_ZN34_INTERNAL_58c62d9a_4_k_cu_3a56a63a4cuda3std6ranges3__45__cpo8distanceE,(_ZN34_INTERNAL_58c62d9a_4_k_cu_3a56a63a6thrust24THRUST_300001_SM_1000_NS12placeholders3_10E - _ZN34_INTERNAL_58c62d9a_4_k_cu_3a56a63a4cuda3std6ranges3__45__cpo8distanceE)
_ZN34_INTERNAL_58c62d9a_4_k_cu_3a56a63a4cuda3std6ranges3__45__cpo8distanceE:
	.zero		1
	.type		_ZN34_INTERNAL_58c62d9a_4_k_cu_3a56a63a6thrust24THRUST_300001_SM_1000_NS12placeholders3_10E,@object
	.size		_ZN34_INTERNAL_58c62d9a_4_k_cu_3a56a63a6thrust24THRUST_300001_SM_1000_NS12placeholders3_10E,(_ZN34_INTERNAL_58c62d9a_4_k_cu_3a56a63a4cuda3std3__419piecewise_constructE - _ZN34_INTERNAL_58c62d9a_4_k_cu_3a56a63a6thrust24THRUST_300001_SM_1000_NS12placeholders3_10E)
_ZN34_INTERNAL_58c62d9a_4_k_cu_3a56a63a6thrust24THRUST_300001_SM_1000_NS12placeholders3_10E:
	.zero		1
	.type		_ZN34_INTERNAL_58c62d9a_4_k_cu_3a56a63a4cuda3std3__419piecewise_constructE,@object
	.size		_ZN34_INTERNAL_58c62d9a_4_k_cu_3a56a63a4cuda3std3__419piecewise_constructE,(_ZN34_INTERNAL_58c62d9a_4_k_cu_3a56a63a4cuda3std6ranges3__45__cpo5cdataE - _ZN34_INTERNAL_58c62d9a_4_k_cu_3a56a63a4cuda3std3__419piecewise_constructE)
_ZN34_INTERNAL_58c62d9a_4_k_cu_3a56a63a4cuda3std3__419piecewise_constructE:
	.zero		1
	.type		_ZN34_INTERNAL_58c62d9a_4_k_cu_3a56a63a4cuda3std6ranges3__45__cpo5cdataE,@object
	.size		_ZN34_INTERNAL_58c62d9a_4_k_cu_3a56a63a4cuda3std6ranges3__45__cpo5cdataE,(_ZN34_INTERNAL_58c62d9a_4_k_cu_3a56a63a6thrust24THRUST_300001_SM_1000_NS12placeholders2_2E - _ZN34_INTERNAL_58c62d9a_4_k_cu_3a56a63a4cuda3std6ranges3__45__cpo5cdataE)
_ZN34_INTERNAL_58c62d9a_4_k_cu_3a56a63a4cuda3std6ranges3__45__cpo5cdataE:
	.zero		1
	.type		_ZN34_INTERNAL_58c62d9a_4_k_cu_3a56a63a6thrust24THRUST_300001_SM_1000_NS12placeholders2_2E,@object
	.size		_ZN34_INTERNAL_58c62d9a_4_k_cu_3a56a63a6thrust24THRUST_300001_SM_1000_NS12placeholders2_2E,(_ZN34_INTERNAL_58c62d9a_4_k_cu_3a56a63a4cuda3std3__45__cpo3endE - _ZN34_INTERNAL_58c62d9a_4_k_cu_3a56a63a6thrust24THRUST_300001_SM_1000_NS12placeholders2_2E)
_ZN34_INTERNAL_58c62d9a_4_k_cu_3a56a63a6thrust24THRUST_300001_SM_1000_NS12placeholders2_2E:
	.zero		1
	.type		_ZN34_INTERNAL_58c62d9a_4_k_cu_3a56a63a4cuda3std3__45__cpo3endE,@object
	.size		_ZN34_INTERNAL_58c62d9a_4_k_cu_3a56a63a4cuda3std3__45__cpo3endE,(_ZN34_INTERNAL_58c62d9a_4_k_cu_3a56a63a4cuda3std6ranges3__45__cpo3endE - _ZN34_INTERNAL_58c62d9a_4_k_cu_3a56a63a4cuda3std3__45__cpo3endE)
_ZN34_INTERNAL_58c62d9a_4_k_cu_3a56a63a4cuda3std3__45__cpo3endE:
	.zero		1
	.type		_ZN34_INTERNAL_58c62d9a_4_k_cu_3a56a63a4cuda3std6ranges3__45__cpo3endE,@object
	.size		_ZN34_INTERNAL_58c62d9a_4_k_cu_3a56a63a4cuda3std6ranges3__45__cpo3endE,(_ZN34_INTERNAL_58c62d9a_4_k_cu_3a56a63a6thrust24THRUST_300001_SM_1000_NS12placeholders2_6E - _ZN34_INTERNAL_58c62d9a_4_k_cu_3a56a63a4cuda3std6ranges3__45__cpo3endE)
_ZN34_INTERNAL_58c62d9a_4_k_cu_3a56a63a4cuda3std6ranges3__45__cpo3endE:
	.zero		1
	.type		_ZN34_INTERNAL_58c62d9a_4_k_cu_3a56a63a6thrust24THRUST_300001_SM_1000_NS12placeholders2_6E,@object
	.size		_ZN34_INTERNAL_58c62d9a_4_k_cu_3a56a63a6thrust24THRUST_300001_SM_1000_NS12placeholders2_6E,(_ZN34_INTERNAL_58c62d9a_4_k_cu_3a56a63a4cuda3std3__45__cpo4rendE - _ZN34_INTERNAL_58c62d9a_4_k_cu_3a56a63a6thrust24THRUST_300001_SM_1000_NS12placeholders2_6E)
_ZN34_INTERNAL_58c62d9a_4_k_cu_3a56a63a6thrust24THRUST_300001_SM_1000_NS12placeholders2_6E:
	.zero		1
	.type		_ZN34_INTERNAL_58c62d9a_4_k_cu_3a56a63a4cuda3std3__45__cpo4rendE,@object
	.size		_ZN34_INTERNAL_58c62d9a_4_k_cu_3a56a63a4cuda3std3__45__cpo4rendE,(_ZN34_INTERNAL_58c62d9a_4_k_cu_3a56a63a4cuda3std6ranges3__45__cpo9iter_swapE - _ZN34_INTERNAL_58c62d9a_4_k_cu_3a56a63a4cuda3std3__45__cpo4rendE)
_ZN34_INTERNAL_58c62d9a_4_k_cu_3a56a63a4cuda3std3__45__cpo4rendE:
	.zero		1
	.type		_ZN34_INTERNAL_58c62d9a_4_k_cu_3a56a63a4cuda3std6ranges3__45__cpo9iter_swapE,@object
	.size		_ZN34_INTERNAL_58c62d9a_4_k_cu_3a56a63a4cuda3std6ranges3__45__cpo9iter_swapE,(_ZN34_INTERNAL_58c62d9a_4_k_cu_3a56a63a4cuda3std3__48unexpectE - _ZN34_INTERNAL_58c62d9a_4_k_cu_3a56a63a4cuda3std6ranges3__45__cpo9iter_swapE)
_ZN34_INTERNAL_58c62d9a_4_k_cu_3a56a63a4cuda3std6ranges3__45__cpo9iter_swapE:
	.zero		1
	.type		_ZN34_INTERNAL_58c62d9a_4_k_cu_3a56a63a4cuda3std3__48unexpectE,@object
	.size		_ZN34_INTERNAL_58c62d9a_4_k_cu_3a56a63a4cuda3std3__48unexpectE,(_ZN34_INTERNAL_58c62d9a_4_k_cu_3a56a63a6thrust24THRUST_300001_SM_1000_NS8cuda_cub3parE - _ZN34_INTERNAL_58c62d9a_4_k_cu_3a56a63a4cuda3std3__48unexpectE)
_ZN34_INTERNAL_58c62d9a_4_k_cu_3a56a63a4cuda3std3__48unexpectE:
	.zero		1
	.type		_ZN34_INTERNAL_58c62d9a_4_k_cu_3a56a63a6thrust24THRUST_300001_SM_1000_NS8cuda_cub3parE,@object
	.size		_ZN34_INTERNAL_58c62d9a_4_k_cu_3a56a63a6thrust24THRUST_300001_SM_1000_NS8cuda_cub3parE,(_ZN34_INTERNAL_58c62d9a_4_k_cu_3a56a63a6thrust24THRUST_300001_SM_1000_NS12placeholders2_4E - _ZN34_INTERNAL_58c62d9a_4_k_cu_3a56a63a6thrust24THRUST_300001_SM_1000_NS8cuda_cub3parE)
_ZN34_INTERNAL_58c62d9a_4_k_cu_3a56a63a6thrust24THRUST_300001_SM_1000_NS8cuda_cub3parE:
	.zero		1
	.type		_ZN34_INTERNAL_58c62d9a_4_k_cu_3a56a63a6thrust24THRUST_300001_SM_1000_NS12placeholders2_4E,@object
	.size		_ZN34_INTERNAL_58c62d9a_4_k_cu_3a56a63a6thrust24THRUST_300001_SM_1000_NS12placeholders2_4E,(_ZN34_INTERNAL_58c62d9a_4_k_cu_3a56a63a4cuda3std3__45__cpo4cendE - _ZN34_INTERNAL_58c62d9a_4_k_cu_3a56a63a6thrust24THRUST_300001_SM_1000_NS12placeholders2_4E)
_ZN34_INTERNAL_58c62d9a_4_k_cu_3a56a63a6thrust24THRUST_300001_SM_1000_NS12placeholders2_4E:
	.zero		1
	.type		_ZN34_INTERNAL_58c62d9a_4_k_cu_3a56a63a4cuda3std3__45__cpo4cendE,@object
	.size		_ZN34_INTERNAL_58c62d9a_4_k_cu_3a56a63a4cuda3std3__45__cpo4cendE,(_ZN34_INTERNAL_58c62d9a_4_k_cu_3a56a63a4cuda3std6ranges3__45__cpo4cendE - _ZN34_INTERNAL_58c62d9a_4_k_cu_3a56a63a4cuda3std3__45__cpo4cendE)
_ZN34_INTERNAL_58c62d9a_4_k_cu_3a56a63a4cuda3std3__45__cpo4cendE:
	.zero		1
	.type		_ZN34_INTERNAL_58c62d9a_4_k_cu_3a56a63a4cuda3std6ranges3__45__cpo4cendE,@object
	.size		_ZN34_INTERNAL_58c62d9a_4_k_cu_3a56a63a4cuda3std6ranges3__45__cpo4cendE,(_ZN34_INTERNAL_58c62d9a_4_k_cu_3a56a63a4cuda3std3__420unreachable_sentinelE - _ZN34_INTERNAL_58c62d9a_4_k_cu_3a56a63a4cuda3std6ranges3__45__cpo4cendE)
_ZN34_INTERNAL_58c62d9a_4_k_cu_3a56a63a4cuda3std6ranges3__45__cpo4cendE:
	.zero		1
	.type		_ZN34_INTERNAL_58c62d9a_4_k_cu_3a56a63a4cuda3std3__420unreachable_sentinelE,@object
	.size		_ZN34_INTERNAL_58c62d9a_4_k_cu_3a56a63a4cuda3std3__420unreachable_sentinelE,(_ZN34_INTERNAL_58c62d9a_4_k_cu_3a56a63a4cuda3std6ranges3__45__cpo5ssizeE - _ZN34_INTERNAL_58c62d9a_4_k_cu_3a56a63a4cuda3std3__420unreachable_sentinelE)
_ZN34_INTERNAL_58c62d9a_4_k_cu_3a56a63a4cuda3std3__420unreachable_sentinelE:
	.zero		1
	.type		_ZN34_INTERNAL_58c62d9a_4_k_cu_3a56a63a4cuda3std6ranges3__45__cpo5ssizeE,@object
	.size		_ZN34_INTERNAL_58c62d9a_4_k_cu_3a56a63a4cuda3std6ranges3__45__cpo5ssizeE,(_ZN34_INTERNAL_58c62d9a_4_k_cu_3a56a63a6thrust24THRUST_300001_SM_1000_NS12placeholders2_8E - _ZN34_INTERNAL_58c62d9a_4_k_cu_3a56a63a4cuda3std6ranges3__45__cpo5ssizeE)
_ZN34_INTERNAL_58c62d9a_4_k_cu_3a56a63a4cuda3std6ranges3__45__cpo5ssizeE:
	.zero		1
	.type		_ZN34_INTERNAL_58c62d9a_4_k_cu_3a56a63a6thrust24THRUST_300001_SM_1000_NS12placeholders2_8E,@object
	.size		_ZN34_INTERNAL_58c62d9a_4_k_cu_3a56a63a6thrust24THRUST_300001_SM_1000_NS12placeholders2_8E,(_ZN34_INTERNAL_58c62d9a_4_k_cu_3a56a63a4cuda3std3__45__cpo5crendE - _ZN34_INTERNAL_58c62d9a_4_k_cu_3a56a63a6thrust24THRUST_300001_SM_1000_NS12placeholders2_8E)
_ZN34_INTERNAL_58c62d9a_4_k_cu_3a56a63a6thrust24THRUST_300001_SM_1000_NS12placeholders2_8E:
	.zero		1
	.type		_ZN34_INTERNAL_58c62d9a_4_k_cu_3a56a63a4cuda3std3__45__cpo5crendE,@object
	.size		_ZN34_INTERNAL_58c62d9a_4_k_cu_3a56a63a4cuda3std3__45__cpo5crendE,(_ZN34_INTERNAL_58c62d9a_4_k_cu_3a56a63a4cuda3std6ranges3__45__cpo4prevE - _ZN34_INTERNAL_58c62d9a_4_k_cu_3a56a63a4cuda3std3__45__cpo5crendE)
_ZN34_INTERNAL_58c62d9a_4_k_cu_3a56a63a4cuda3std3__45__cpo5crendE:
	.zero		1
	.type		_ZN34_INTERNAL_58c62d9a_4_k_cu_3a56a63a4cuda3std6ranges3__45__cpo4prevE,@object
	.size		_ZN34_INTERNAL_58c62d9a_4_k_cu_3a56a63a4cuda3std6ranges3__45__cpo4prevE,(_ZN34_INTERNAL_58c62d9a_4_k_cu_3a56a63a4cuda3std6ranges3__45__cpo9iter_moveE - _ZN34_INTERNAL_58c62d9a_4_k_cu_3a56a63a4cuda3std6ranges3__45__cpo4prevE)
_ZN34_INTERNAL_58c62d9a_4_k_cu_3a56a63a4cuda3std6ranges3__45__cpo4prevE:
	.zero		1
	.type		_ZN34_INTERNAL_58c62d9a_4_k_cu_3a56a63a4cuda3std6ranges3__45__cpo9iter_moveE,@object
	.size		_ZN34_INTERNAL_58c62d9a_4_k_cu_3a56a63a4cuda3std6ranges3__45__cpo9iter_moveE,(_ZN34_INTERNAL_58c62d9a_4_k_cu_3a56a63a6thrust24THRUST_300001_SM_1000_NS6system6detail10sequential3seqE - _ZN34_INTERNAL_58c62d9a_4_k_cu_3a56a63a4cuda3std6ranges3__45__cpo9iter_moveE)
_ZN34_INTERNAL_58c62d9a_4_k_cu_3a56a63a4cuda3std6ranges3__45__cpo9iter_moveE:
	.zero		1
	.type		_ZN34_INTERNAL_58c62d9a_4_k_cu_3a56a63a6thrust24THRUST_300001_SM_1000_NS6system6detail10sequential3seqE,@object
	.size		_ZN34_INTERNAL_58c62d9a_4_k_cu_3a56a63a6thrust24THRUST_300001_SM_1000_NS6system6detail10sequential3seqE,(.L_31 - _ZN34_INTERNAL_58c62d9a_4_k_cu_3a56a63a6thrust24THRUST_300001_SM_1000_NS6system6detail10sequential3seqE)
_ZN34_INTERNAL_58c62d9a_4_k_cu_3a56a63a6thrust24THRUST_300001_SM_1000_NS6system6detail10sequential3seqE:
	.zero		1
.L_31:


//--------------------- .nv.constant0._ZN3cub18CUB_300001_SM_10006detail8for_each13static_kernelINS2_12policy_hub_t12policy_500_tElN6thrust24THRUST_300001_SM_1000_NS8cuda_cub6__fill7functorINS7_6detail15normal_iteratorINS7_10device_ptrI13__nv_bfloat16EEEESE_EEEEvT0_T1_ --------------------------
	.section	.nv.constant0._ZN3cub18CUB_300001_SM_10006detail8for_each13static_kernelINS2_12policy_hub_t12policy_500_tElN6thrust24THRUST_300001_SM_1000_NS8cuda_cub6__fill7functorINS7_6detail15normal_iteratorINS7_10device_ptrI13__nv_bfloat16EEEESE_EEEEvT0_T1_,"a",@progbits
	.sectionflags	@""
	.align	4
.nv.constant0._ZN3cub18CUB_300001_SM_10006detail8for_each13static_kernelINS2_12policy_hub_t12policy_500_tElN6thrust24THRUST_300001_SM_1000_NS8cuda_cub6__fill7functorINS7_6detail15normal_iteratorINS7_10device_ptrI13__nv_bfloat16EEEESE_EEEEvT0_T1_:
	.zero		920


//--------------------- .nv.constant0._ZN3cub18CUB_300001_SM_10006detail8for_each13static_kernelINS2_12policy_hub_t12policy_500_tEmN6thrust24THRUST_300001_SM_1000_NS8cuda_cub20__uninitialized_fill7functorINS7_10device_ptrI13__nv_bfloat16EESC_EEEEvT0_T1_ --------------------------
	.section	.nv.constant0._ZN3cub18CUB_300001_SM_10006detail8for_each13static_kernelINS2_12policy_hub_t12policy_500_tEmN6thrust24THRUST_300001_SM_1000_NS8cuda_cub20__uninitialized_fill7functorINS7_10device_ptrI13__nv_bfloat16EESC_EEEEvT0_T1_,"a",@progbits
	.sectionflags	@""
	.align	4
.nv.constant0._ZN3cub18CUB_300001_SM_10006detail8for_each13static_kernelINS2_12policy_hub_t12policy_500_tEmN6thrust24THRUST_300001_SM_1000_NS8cuda_cub20__uninitialized_fill7functorINS7_10device_ptrI13__nv_bfloat16EESC_EEEEvT0_T1_:
	.zero		920


//--------------------- .nv.constant0._ZN3cub18CUB_300001_SM_10006detail11EmptyKernelIvEEvv --------------------------
	.section	.nv.constant0._ZN3cub18CUB_300001_SM_10006detail11EmptyKernelIvEEvv,"a",@progbits
	.sectionflags	@""
	.align	4
.nv.constant0._ZN3cub18CUB_300001_SM_10006detail11EmptyKernelIvEEvv:
	.zero		896


//--------------------- .nv.constant0._Z13warmup_kernelI13__nv_bfloat16EvPT_i --------------------------
	.section	.nv.constant0._Z13warmup_kernelI13__nv_bfloat16EvPT_i,"a",@progbits
	.sectionflags	@""
	.align	4
.nv.constant0._Z13warmup_kernelI13__nv_bfloat16EvPT_i:
	.zero		908


//--------------------- SYMBOLS --------------------------

	.type		.nv.reservedSmem.offset0,@object
	.size		.nv.reservedSmem.offset0,0x4
